//
// Generated by NVIDIA NVVM Compiler
//
// Compiler Build ID: CL-36424714
// Cuda compilation tools, release 13.0, V13.0.88
// Based on NVVM 20.0.0
//

.version 9.0
.target sm_100
.address_size 64

	// .globl	_Z16withBankConflictPf
.extern .func  (.param .b32 func_retval0) vprintf
(
	.param .b64 vprintf_param_0,
	.param .b64 vprintf_param_1
)
;
// _ZZ16withBankConflictPfE5sdata has been demoted
// _ZZ19withoutBankConflictPfE5sdata has been demoted
// _ZZ11withPaddingPfE5sdata has been demoted
// _ZZ21transposeWithConflictPfS_iE4tile has been demoted
// _ZZ24transposeWithoutConflictPfS_iE4tile has been demoted
.global .align 1 .b8 $str[38] = {10, 61, 61, 61, 32, 66, 97, 110, 107, 32, 67, 111, 110, 102, 108, 105, 99, 116, 32, 237, 140, 168, 237, 132, 180, 32, 235, 182, 132, 236, 132, 157, 32, 61, 61, 61, 10};
.global .align 1 .b8 $str$1[41] = {83, 104, 97, 114, 101, 100, 32, 109, 101, 109, 111, 114, 121, 235, 138, 148, 32, 37, 100, 234, 176, 156, 32, 235, 177, 133, 237, 129, 172, 235, 161, 156, 32, 234, 181, 172, 236, 132, 177, 10};
.global .align 1 .b8 $str$2[57] = {52, 45, 98, 121, 116, 101, 32, 119, 111, 114, 100, 32, 234, 184, 176, 236, 164, 128, 44, 32, 236, 151, 176, 236, 134, 141, 32, 52, 235, 176, 148, 236, 157, 180, 237, 138, 184, 236, 148, 169, 32, 235, 139, 164, 235, 165, 184, 32, 235, 177, 133, 237, 129, 172, 10, 10};
.global .align 1 .b8 $str$3[26] = {236, 163, 188, 236, 134, 140, 236, 153, 128, 32, 235, 177, 133, 237, 129, 172, 32, 235, 167, 164, 237, 149, 145, 58, 10};
.global .align 1 .b8 $str$4[23] = {115, 100, 97, 116, 97, 91, 37, 100, 93, 32, 226, 134, 146, 32, 66, 97, 110, 107, 32, 37, 100, 10};
.global .align 1 .b8 $str$5[5] = {46, 46, 46, 10};
.global .align 1 .b8 $str$6[39] = {115, 100, 97, 116, 97, 91, 51, 50, 93, 32, 226, 134, 146, 32, 66, 97, 110, 107, 32, 48, 32, 40, 235, 139, 164, 236, 139, 156, 32, 66, 97, 110, 107, 32, 48, 33, 41, 10};
.global .align 1 .b8 $str$7[23] = {115, 100, 97, 116, 97, 91, 51, 51, 93, 32, 226, 134, 146, 32, 66, 97, 110, 107, 32, 49, 10, 10};
.global .align 1 .b8 $str$8[18] = {67, 111, 110, 102, 108, 105, 99, 116, 32, 236, 152, 136, 236, 139, 156, 58, 10};
.global .align 1 .b8 $str$9[32] = {84, 104, 114, 101, 97, 100, 32, 48, 58, 32, 115, 100, 97, 116, 97, 91, 48, 93, 32, 32, 226, 134, 146, 32, 66, 97, 110, 107, 32, 48, 10};
.global .align 1 .b8 $str$10[44] = {84, 104, 114, 101, 97, 100, 32, 49, 58, 32, 115, 100, 97, 116, 97, 91, 51, 50, 93, 32, 226, 134, 146, 32, 66, 97, 110, 107, 32, 48, 32, 40, 67, 111, 110, 102, 108, 105, 99, 116, 33, 41, 10};
.global .align 1 .b8 $str$11[44] = {84, 104, 114, 101, 97, 100, 32, 50, 58, 32, 115, 100, 97, 116, 97, 91, 54, 52, 93, 32, 226, 134, 146, 32, 66, 97, 110, 107, 32, 48, 32, 40, 67, 111, 110, 102, 108, 105, 99, 116, 33, 41, 10};

.visible .entry _Z16withBankConflictPf(
	.param .u64 .ptr .align 1 _Z16withBankConflictPf_param_0
)
{
	.reg .b32 	%r<8>;
	.reg .b32 	%f<66>;
	.reg .b64 	%rd<5>;
	// demoted variable
	.shared .align 4 .b8 _ZZ16withBankConflictPfE5sdata[4096];
	ld.param.u64 	%rd1, [_Z16withBankConflictPf_param_0];
	mov.u32 	%r1, %tid.x;
	cvt.rn.f32.u32 	%f1, %r1;
	shl.b32 	%r2, %r1, 2;
	mov.u32 	%r3, _ZZ16withBankConflictPfE5sdata;
	add.s32 	%r4, %r3, %r2;
	st.shared.f32 	[%r4], %f1;
	bar.sync 	0;
	shl.b32 	%r5, %r1, 7;
	and.b32  	%r6, %r5, 3968;
	add.s32 	%r7, %r3, %r6;
	ld.shared.f32 	%f2, [%r7];
	add.f32 	%f3, %f2, 0f00000000;
	ld.shared.f32 	%f4, [%r7+4];
	add.f32 	%f5, %f3, %f4;
	ld.shared.f32 	%f6, [%r7+8];
	add.f32 	%f7, %f5, %f6;
	ld.shared.f32 	%f8, [%r7+12];
	add.f32 	%f9, %f7, %f8;
	ld.shared.f32 	%f10, [%r7+16];
	add.f32 	%f11, %f9, %f10;
	ld.shared.f32 	%f12, [%r7+20];
	add.f32 	%f13, %f11, %f12;
	ld.shared.f32 	%f14, [%r7+24];
	add.f32 	%f15, %f13, %f14;
	ld.shared.f32 	%f16, [%r7+28];
	add.f32 	%f17, %f15, %f16;
	ld.shared.f32 	%f18, [%r7+32];
	add.f32 	%f19, %f17, %f18;
	ld.shared.f32 	%f20, [%r7+36];
	add.f32 	%f21, %f19, %f20;
	ld.shared.f32 	%f22, [%r7+40];
	add.f32 	%f23, %f21, %f22;
	ld.shared.f32 	%f24, [%r7+44];
	add.f32 	%f25, %f23, %f24;
	ld.shared.f32 	%f26, [%r7+48];
	add.f32 	%f27, %f25, %f26;
	ld.shared.f32 	%f28, [%r7+52];
	add.f32 	%f29, %f27, %f28;
	ld.shared.f32 	%f30, [%r7+56];
	add.f32 	%f31, %f29, %f30;
	ld.shared.f32 	%f32, [%r7+60];
	add.f32 	%f33, %f31, %f32;
	ld.shared.f32 	%f34, [%r7+64];
	add.f32 	%f35, %f33, %f34;
	ld.shared.f32 	%f36, [%r7+68];
	add.f32 	%f37, %f35, %f36;
	ld.shared.f32 	%f38, [%r7+72];
	add.f32 	%f39, %f37, %f38;
	ld.shared.f32 	%f40, [%r7+76];
	add.f32 	%f41, %f39, %f40;
	ld.shared.f32 	%f42, [%r7+80];
	add.f32 	%f43, %f41, %f42;
	ld.shared.f32 	%f44, [%r7+84];
	add.f32 	%f45, %f43, %f44;
	ld.shared.f32 	%f46, [%r7+88];
	add.f32 	%f47, %f45, %f46;
	ld.shared.f32 	%f48, [%r7+92];
	add.f32 	%f49, %f47, %f48;
	ld.shared.f32 	%f50, [%r7+96];
	add.f32 	%f51, %f49, %f50;
	ld.shared.f32 	%f52, [%r7+100];
	add.f32 	%f53, %f51, %f52;
	ld.shared.f32 	%f54, [%r7+104];
	add.f32 	%f55, %f53, %f54;
	ld.shared.f32 	%f56, [%r7+108];
	add.f32 	%f57, %f55, %f56;
	ld.shared.f32 	%f58, [%r7+112];
	add.f32 	%f59, %f57, %f58;
	ld.shared.f32 	%f60, [%r7+116];
	add.f32 	%f61, %f59, %f60;
	ld.shared.f32 	%f62, [%r7+120];
	add.f32 	%f63, %f61, %f62;
	ld.shared.f32 	%f64, [%r7+124];
	add.f32 	%f65, %f63, %f64;
	cvta.to.global.u64 	%rd2, %rd1;
	mul.wide.u32 	%rd3, %r1, 4;
	add.s64 	%rd4, %rd2, %rd3;
	st.global.f32 	[%rd4], %f65;
	ret;

}
	// .globl	_Z19withoutBankConflictPf
.visible .entry _Z19withoutBankConflictPf(
	.param .u64 .ptr .align 1 _Z19withoutBankConflictPf_param_0
)
{
	.reg .b32 	%r<130>;
	.reg .b32 	%f<66>;
	.reg .b64 	%rd<5>;
	// demoted variable
	.shared .align 4 .b8 _ZZ19withoutBankConflictPfE5sdata[4096];
	ld.param.u64 	%rd1, [_Z19withoutBankConflictPf_param_0];
	mov.u32 	%r1, %tid.x;
	cvt.rn.f32.u32 	%f1, %r1;
	shl.b32 	%r2, %r1, 2;
	mov.u32 	%r3, _ZZ19withoutBankConflictPfE5sdata;
	add.s32 	%r4, %r3, %r2;
	st.shared.f32 	[%r4], %f1;
	bar.sync 	0;
	mov.u32 	%r5, %ntid.x;
	ld.shared.f32 	%f2, [%r4];
	add.f32 	%f3, %f2, 0f00000000;
	add.s32 	%r6, %r5, %r1;
	shl.b32 	%r7, %r6, 2;
	and.b32  	%r8, %r7, 4092;
	add.s32 	%r9, %r3, %r8;
	ld.shared.f32 	%f4, [%r9];
	add.f32 	%f5, %f3, %f4;
	add.s32 	%r10, %r6, %r5;
	shl.b32 	%r11, %r10, 2;
	and.b32  	%r12, %r11, 4092;
	add.s32 	%r13, %r3, %r12;
	ld.shared.f32 	%f6, [%r13];
	add.f32 	%f7, %f5, %f6;
	add.s32 	%r14, %r10, %r5;
	shl.b32 	%r15, %r14, 2;
	and.b32  	%r16, %r15, 4092;
	add.s32 	%r17, %r3, %r16;
	ld.shared.f32 	%f8, [%r17];
	add.f32 	%f9, %f7, %f8;
	add.s32 	%r18, %r14, %r5;
	shl.b32 	%r19, %r18, 2;
	and.b32  	%r20, %r19, 4092;
	add.s32 	%r21, %r3, %r20;
	ld.shared.f32 	%f10, [%r21];
	add.f32 	%f11, %f9, %f10;
	add.s32 	%r22, %r18, %r5;
	shl.b32 	%r23, %r22, 2;
	and.b32  	%r24, %r23, 4092;
	add.s32 	%r25, %r3, %r24;
	ld.shared.f32 	%f12, [%r25];
	add.f32 	%f13, %f11, %f12;
	add.s32 	%r26, %r22, %r5;
	shl.b32 	%r27, %r26, 2;
	and.b32  	%r28, %r27, 4092;
	add.s32 	%r29, %r3, %r28;
	ld.shared.f32 	%f14, [%r29];
	add.f32 	%f15, %f13, %f14;
	add.s32 	%r30, %r26, %r5;
	shl.b32 	%r31, %r30, 2;
	and.b32  	%r32, %r31, 4092;
	add.s32 	%r33, %r3, %r32;
	ld.shared.f32 	%f16, [%r33];
	add.f32 	%f17, %f15, %f16;
	add.s32 	%r34, %r30, %r5;
	shl.b32 	%r35, %r34, 2;
	and.b32  	%r36, %r35, 4092;
	add.s32 	%r37, %r3, %r36;
	ld.shared.f32 	%f18, [%r37];
	add.f32 	%f19, %f17, %f18;
	add.s32 	%r38, %r34, %r5;
	shl.b32 	%r39, %r38, 2;
	and.b32  	%r40, %r39, 4092;
	add.s32 	%r41, %r3, %r40;
	ld.shared.f32 	%f20, [%r41];
	add.f32 	%f21, %f19, %f20;
	add.s32 	%r42, %r38, %r5;
	shl.b32 	%r43, %r42, 2;
	and.b32  	%r44, %r43, 4092;
	add.s32 	%r45, %r3, %r44;
	ld.shared.f32 	%f22, [%r45];
	add.f32 	%f23, %f21, %f22;
	add.s32 	%r46, %r42, %r5;
	shl.b32 	%r47, %r46, 2;
	and.b32  	%r48, %r47, 4092;
	add.s32 	%r49, %r3, %r48;
	ld.shared.f32 	%f24, [%r49];
	add.f32 	%f25, %f23, %f24;
	add.s32 	%r50, %r46, %r5;
	shl.b32 	%r51, %r50, 2;
	and.b32  	%r52, %r51, 4092;
	add.s32 	%r53, %r3, %r52;
	ld.shared.f32 	%f26, [%r53];
	add.f32 	%f27, %f25, %f26;
	add.s32 	%r54, %r50, %r5;
	shl.b32 	%r55, %r54, 2;
	and.b32  	%r56, %r55, 4092;
	add.s32 	%r57, %r3, %r56;
	ld.shared.f32 	%f28, [%r57];
	add.f32 	%f29, %f27, %f28;
	add.s32 	%r58, %r54, %r5;
	shl.b32 	%r59, %r58, 2;
	and.b32  	%r60, %r59, 4092;
	add.s32 	%r61, %r3, %r60;
	ld.shared.f32 	%f30, [%r61];
	add.f32 	%f31, %f29, %f30;
	add.s32 	%r62, %r58, %r5;
	shl.b32 	%r63, %r62, 2;
	and.b32  	%r64, %r63, 4092;
	add.s32 	%r65, %r3, %r64;
	ld.shared.f32 	%f32, [%r65];
	add.f32 	%f33, %f31, %f32;
	add.s32 	%r66, %r62, %r5;
	shl.b32 	%r67, %r66, 2;
	and.b32  	%r68, %r67, 4092;
	add.s32 	%r69, %r3, %r68;
	ld.shared.f32 	%f34, [%r69];
	add.f32 	%f35, %f33, %f34;
	add.s32 	%r70, %r66, %r5;
	shl.b32 	%r71, %r70, 2;
	and.b32  	%r72, %r71, 4092;
	add.s32 	%r73, %r3, %r72;
	ld.shared.f32 	%f36, [%r73];
	add.f32 	%f37, %f35, %f36;
	add.s32 	%r74, %r70, %r5;
	shl.b32 	%r75, %r74, 2;
	and.b32  	%r76, %r75, 4092;
	add.s32 	%r77, %r3, %r76;
	ld.shared.f32 	%f38, [%r77];
	add.f32 	%f39, %f37, %f38;
	add.s32 	%r78, %r74, %r5;
	shl.b32 	%r79, %r78, 2;
	and.b32  	%r80, %r79, 4092;
	add.s32 	%r81, %r3, %r80;
	ld.shared.f32 	%f40, [%r81];
	add.f32 	%f41, %f39, %f40;
	add.s32 	%r82, %r78, %r5;
	shl.b32 	%r83, %r82, 2;
	and.b32  	%r84, %r83, 4092;
	add.s32 	%r85, %r3, %r84;
	ld.shared.f32 	%f42, [%r85];
	add.f32 	%f43, %f41, %f42;
	add.s32 	%r86, %r82, %r5;
	shl.b32 	%r87, %r86, 2;
	and.b32  	%r88, %r87, 4092;
	add.s32 	%r89, %r3, %r88;
	ld.shared.f32 	%f44, [%r89];
	add.f32 	%f45, %f43, %f44;
	add.s32 	%r90, %r86, %r5;
	shl.b32 	%r91, %r90, 2;
	and.b32  	%r92, %r91, 4092;
	add.s32 	%r93, %r3, %r92;
	ld.shared.f32 	%f46, [%r93];
	add.f32 	%f47, %f45, %f46;
	add.s32 	%r94, %r90, %r5;
	shl.b32 	%r95, %r94, 2;
	and.b32  	%r96, %r95, 4092;
	add.s32 	%r97, %r3, %r96;
	ld.shared.f32 	%f48, [%r97];
	add.f32 	%f49, %f47, %f48;
	add.s32 	%r98, %r94, %r5;
	shl.b32 	%r99, %r98, 2;
	and.b32  	%r100, %r99, 4092;
	add.s32 	%r101, %r3, %r100;
	ld.shared.f32 	%f50, [%r101];
	add.f32 	%f51, %f49, %f50;
	add.s32 	%r102, %r98, %r5;
	shl.b32 	%r103, %r102, 2;
	and.b32  	%r104, %r103, 4092;
	add.s32 	%r105, %r3, %r104;
	ld.shared.f32 	%f52, [%r105];
	add.f32 	%f53, %f51, %f52;
	add.s32 	%r106, %r102, %r5;
	shl.b32 	%r107, %r106, 2;
	and.b32  	%r108, %r107, 4092;
	add.s32 	%r109, %r3, %r108;
	ld.shared.f32 	%f54, [%r109];
	add.f32 	%f55, %f53, %f54;
	add.s32 	%r110, %r106, %r5;
	shl.b32 	%r111, %r110, 2;
	and.b32  	%r112, %r111, 4092;
	add.s32 	%r113, %r3, %r112;
	ld.shared.f32 	%f56, [%r113];
	add.f32 	%f57, %f55, %f56;
	add.s32 	%r114, %r110, %r5;
	shl.b32 	%r115, %r114, 2;
	and.b32  	%r116, %r115, 4092;
	add.s32 	%r117, %r3, %r116;
	ld.shared.f32 	%f58, [%r117];
	add.f32 	%f59, %f57, %f58;
	add.s32 	%r118, %r114, %r5;
	shl.b32 	%r119, %r118, 2;
	and.b32  	%r120, %r119, 4092;
	add.s32 	%r121, %r3, %r120;
	ld.shared.f32 	%f60, [%r121];
	add.f32 	%f61, %f59, %f60;
	add.s32 	%r122, %r118, %r5;
	shl.b32 	%r123, %r122, 2;
	and.b32  	%r124, %r123, 4092;
	add.s32 	%r125, %r3, %r124;
	ld.shared.f32 	%f62, [%r125];
	add.f32 	%f63, %f61, %f62;
	add.s32 	%r126, %r122, %r5;
	shl.b32 	%r127, %r126, 2;
	and.b32  	%r128, %r127, 4092;
	add.s32 	%r129, %r3, %r128;
	ld.shared.f32 	%f64, [%r129];
	add.f32 	%f65, %f63, %f64;
	cvta.to.global.u64 	%rd2, %rd1;
	mul.wide.u32 	%rd3, %r1, 4;
	add.s64 	%rd4, %rd2, %rd3;
	st.global.f32 	[%rd4], %f65;
	ret;

}
	// .globl	_Z11withPaddingPf
.visible .entry _Z11withPaddingPf(
	.param .u64 .ptr .align 1 _Z11withPaddingPf_param_0
)
{
	.reg .b32 	%r<8>;
	.reg .b32 	%f<66>;
	.reg .b64 	%rd<5>;
	// demoted variable
	.shared .align 4 .b8 _ZZ11withPaddingPfE5sdata[4224];
	ld.param.u64 	%rd1, [_Z11withPaddingPf_param_0];
	mov.u32 	%r1, %tid.x;
	shr.u32 	%r2, %r1, 5;
	cvt.rn.f32.u32 	%f1, %r1;
	mov.u32 	%r3, _ZZ11withPaddingPfE5sdata;
	shl.b32 	%r4, %r1, 2;
	and.b32  	%r5, %r4, 124;
	add.s32 	%r6, %r3, %r5;
	mad.lo.s32 	%r7, %r2, 132, %r6;
	st.shared.f32 	[%r7], %f1;
	bar.sync 	0;
	ld.shared.f32 	%f2, [%r6];
	add.f32 	%f3, %f2, 0f00000000;
	ld.shared.f32 	%f4, [%r6+132];
	add.f32 	%f5, %f3, %f4;
	ld.shared.f32 	%f6, [%r6+264];
	add.f32 	%f7, %f5, %f6;
	ld.shared.f32 	%f8, [%r6+396];
	add.f32 	%f9, %f7, %f8;
	ld.shared.f32 	%f10, [%r6+528];
	add.f32 	%f11, %f9, %f10;
	ld.shared.f32 	%f12, [%r6+660];
	add.f32 	%f13, %f11, %f12;
	ld.shared.f32 	%f14, [%r6+792];
	add.f32 	%f15, %f13, %f14;
	ld.shared.f32 	%f16, [%r6+924];
	add.f32 	%f17, %f15, %f16;
	ld.shared.f32 	%f18, [%r6+1056];
	add.f32 	%f19, %f17, %f18;
	ld.shared.f32 	%f20, [%r6+1188];
	add.f32 	%f21, %f19, %f20;
	ld.shared.f32 	%f22, [%r6+1320];
	add.f32 	%f23, %f21, %f22;
	ld.shared.f32 	%f24, [%r6+1452];
	add.f32 	%f25, %f23, %f24;
	ld.shared.f32 	%f26, [%r6+1584];
	add.f32 	%f27, %f25, %f26;
	ld.shared.f32 	%f28, [%r6+1716];
	add.f32 	%f29, %f27, %f28;
	ld.shared.f32 	%f30, [%r6+1848];
	add.f32 	%f31, %f29, %f30;
	ld.shared.f32 	%f32, [%r6+1980];
	add.f32 	%f33, %f31, %f32;
	ld.shared.f32 	%f34, [%r6+2112];
	add.f32 	%f35, %f33, %f34;
	ld.shared.f32 	%f36, [%r6+2244];
	add.f32 	%f37, %f35, %f36;
	ld.shared.f32 	%f38, [%r6+2376];
	add.f32 	%f39, %f37, %f38;
	ld.shared.f32 	%f40, [%r6+2508];
	add.f32 	%f41, %f39, %f40;
	ld.shared.f32 	%f42, [%r6+2640];
	add.f32 	%f43, %f41, %f42;
	ld.shared.f32 	%f44, [%r6+2772];
	add.f32 	%f45, %f43, %f44;
	ld.shared.f32 	%f46, [%r6+2904];
	add.f32 	%f47, %f45, %f46;
	ld.shared.f32 	%f48, [%r6+3036];
	add.f32 	%f49, %f47, %f48;
	ld.shared.f32 	%f50, [%r6+3168];
	add.f32 	%f51, %f49, %f50;
	ld.shared.f32 	%f52, [%r6+3300];
	add.f32 	%f53, %f51, %f52;
	ld.shared.f32 	%f54, [%r6+3432];
	add.f32 	%f55, %f53, %f54;
	ld.shared.f32 	%f56, [%r6+3564];
	add.f32 	%f57, %f55, %f56;
	ld.shared.f32 	%f58, [%r6+3696];
	add.f32 	%f59, %f57, %f58;
	ld.shared.f32 	%f60, [%r6+3828];
	add.f32 	%f61, %f59, %f60;
	ld.shared.f32 	%f62, [%r6+3960];
	add.f32 	%f63, %f61, %f62;
	ld.shared.f32 	%f64, [%r6+4092];
	add.f32 	%f65, %f63, %f64;
	cvta.to.global.u64 	%rd2, %rd1;
	mul.wide.u32 	%rd3, %r1, 4;
	add.s64 	%rd4, %rd2, %rd3;
	st.global.f32 	[%rd4], %f65;
	ret;

}
	// .globl	_Z21transposeWithConflictPfS_i
.visible .entry _Z21transposeWithConflictPfS_i(
	.param .u64 .ptr .align 1 _Z21transposeWithConflictPfS_i_param_0,
	.param .u64 .ptr .align 1 _Z21transposeWithConflictPfS_i_param_1,
	.param .u32 _Z21transposeWithConflictPfS_i_param_2
)
{
	.reg .pred 	%p<3>;
	.reg .b32 	%r<28>;
	.reg .b32 	%f<3>;
	.reg .b64 	%rd<9>;
	// demoted variable
	.shared .align 4 .b8 _ZZ21transposeWithConflictPfS_iE4tile[4096];
	ld.param.u64 	%rd1, [_Z21transposeWithConflictPfS_i_param_0];
	ld.param.u64 	%rd2, [_Z21transposeWithConflictPfS_i_param_1];
	ld.param.u32 	%r10, [_Z21transposeWithConflictPfS_i_param_2];
	mov.u32 	%r11, %ctaid.x;
	shl.b32 	%r1, %r11, 5;
	mov.u32 	%r2, %tid.x;
	add.s32 	%r3, %r1, %r2;
	mov.u32 	%r12, %ctaid.y;
	shl.b32 	%r4, %r12, 5;
	mov.u32 	%r5, %tid.y;
	add.s32 	%r13, %r4, %r5;
	max.s32 	%r14, %r3, %r13;
	setp.ge.s32 	%p1, %r14, %r10;
	@%p1 bra 	$L__BB3_2;
	cvta.to.global.u64 	%rd3, %rd2;
	mad.lo.s32 	%r15, %r10, %r13, %r3;
	mul.wide.s32 	%rd4, %r15, 4;
	add.s64 	%rd5, %rd3, %rd4;
	ld.global.f32 	%f1, [%rd5];
	shl.b32 	%r16, %r5, 7;
	mov.u32 	%r17, _ZZ21transposeWithConflictPfS_iE4tile;
	add.s32 	%r18, %r17, %r16;
	shl.b32 	%r19, %r2, 2;
	add.s32 	%r20, %r18, %r19;
	st.shared.f32 	[%r20], %f1;
$L__BB3_2:
	bar.sync 	0;
	add.s32 	%r7, %r4, %r2;
	add.s32 	%r8, %r1, %r5;
	max.s32 	%r21, %r7, %r8;
	setp.ge.s32 	%p2, %r21, %r10;
	@%p2 bra 	$L__BB3_4;
	shl.b32 	%r22, %r2, 7;
	mov.u32 	%r23, _ZZ21transposeWithConflictPfS_iE4tile;
	add.s32 	%r24, %r23, %r22;
	shl.b32 	%r25, %r5, 2;
	add.s32 	%r26, %r24, %r25;
	ld.shared.f32 	%f2, [%r26];
	mad.lo.s32 	%r27, %r10, %r8, %r7;
	cvta.to.global.u64 	%rd6, %rd1;
	mul.wide.s32 	%rd7, %r27, 4;
	add.s64 	%rd8, %rd6, %rd7;
	st.global.f32 	[%rd8], %f2;
$L__BB3_4:
	ret;

}
	// .globl	_Z24transposeWithoutConflictPfS_i
.visible .entry _Z24transposeWithoutConflictPfS_i(
	.param .u64 .ptr .align 1 _Z24transposeWithoutConflictPfS_i_param_0,
	.param .u64 .ptr .align 1 _Z24transposeWithoutConflictPfS_i_param_1,
	.param .u32 _Z24transposeWithoutConflictPfS_i_param_2
)
{
	.reg .pred 	%p<3>;
	.reg .b32 	%r<26>;
	.reg .b32 	%f<3>;
	.reg .b64 	%rd<9>;
	// demoted variable
	.shared .align 4 .b8 _ZZ24transposeWithoutConflictPfS_iE4tile[4224];
	ld.param.u64 	%rd1, [_Z24transposeWithoutConflictPfS_i_param_0];
	ld.param.u64 	%rd2, [_Z24transposeWithoutConflictPfS_i_param_1];
	ld.param.u32 	%r10, [_Z24transposeWithoutConflictPfS_i_param_2];
	mov.u32 	%r11, %ctaid.x;
	shl.b32 	%r1, %r11, 5;
	mov.u32 	%r2, %tid.x;
	add.s32 	%r3, %r1, %r2;
	mov.u32 	%r12, %ctaid.y;
	shl.b32 	%r4, %r12, 5;
	mov.u32 	%r5, %tid.y;
	add.s32 	%r13, %r4, %r5;
	max.s32 	%r14, %r3, %r13;
	setp.ge.s32 	%p1, %r14, %r10;
	@%p1 bra 	$L__BB4_2;
	cvta.to.global.u64 	%rd3, %rd2;
	mad.lo.s32 	%r15, %r10, %r13, %r3;
	mul.wide.s32 	%rd4, %r15, 4;
	add.s64 	%rd5, %rd3, %rd4;
	ld.global.f32 	%f1, [%rd5];
	mov.u32 	%r16, _ZZ24transposeWithoutConflictPfS_iE4tile;
	mad.lo.s32 	%r17, %r5, 132, %r16;
	shl.b32 	%r18, %r2, 2;
	add.s32 	%r19, %r17, %r18;
	st.shared.f32 	[%r19], %f1;
$L__BB4_2:
	bar.sync 	0;
	add.s32 	%r7, %r4, %r2;
	add.s32 	%r8, %r1, %r5;
	max.s32 	%r20, %r7, %r8;
	setp.ge.s32 	%p2, %r20, %r10;
	@%p2 bra 	$L__BB4_4;
	mov.u32 	%r21, _ZZ24transposeWithoutConflictPfS_iE4tile;
	mad.lo.s32 	%r22, %r2, 132, %r21;
	shl.b32 	%r23, %r5, 2;
	add.s32 	%r24, %r22, %r23;
	ld.shared.f32 	%f2, [%r24];
	mad.lo.s32 	%r25, %r10, %r8, %r7;
	cvta.to.global.u64 	%rd6, %rd1;
	mul.wide.s32 	%rd7, %r25, 4;
	add.s64 	%rd8, %rd6, %rd7;
	st.global.f32 	[%rd8], %f2;
$L__BB4_4:
	ret;

}
	// .globl	_Z20analyzeBankConflictsv
.visible .entry _Z20analyzeBankConflictsv()
{
	.local .align 8 .b8 	__local_depot5[8];
	.reg .b64 	%SP;
	.reg .b64 	%SPL;
	.reg .pred 	%p<2>;
	.reg .b32 	%r<49>;
	.reg .b64 	%rd<27>;

	mov.u64 	%SPL, __local_depot5;
	cvta.local.u64 	%SP, %SPL;
	mov.u32 	%r1, %tid.x;
	setp.ne.s32 	%p1, %r1, 0;
	@%p1 bra 	$L__BB5_2;
	add.u64 	%rd1, %SP, 0;
	add.u64 	%rd2, %SPL, 0;
	mov.u64 	%rd3, $str;
	cvta.global.u64 	%rd4, %rd3;
	{ // callseq 0, 0
	.param .b64 param0;
	st.param.b64 	[param0], %rd4;
	.param .b64 param1;
	st.param.b64 	[param1], 0;
	.param .b32 retval0;
	call.uni (retval0), 
	vprintf, 
	(
	param0, 
	param1
	);
	ld.param.b32 	%r2, [retval0];
	} // callseq 0
	mov.b32 	%r4, 32;
	st.local.u32 	[%rd2], %r4;
	mov.u64 	%rd5, $str$1;
	cvta.global.u64 	%rd6, %rd5;
	{ // callseq 1, 0
	.param .b64 param0;
	st.param.b64 	[param0], %rd6;
	.param .b64 param1;
	st.param.b64 	[param1], %rd1;
	.param .b32 retval0;
	call.uni (retval0), 
	vprintf, 
	(
	param0, 
	param1
	);
	ld.param.b32 	%r5, [retval0];
	} // callseq 1
	mov.u64 	%rd7, $str$2;
	cvta.global.u64 	%rd8, %rd7;
	{ // callseq 2, 0
	.param .b64 param0;
	st.param.b64 	[param0], %rd8;
	.param .b64 param1;
	st.param.b64 	[param1], 0;
	.param .b32 retval0;
	call.uni (retval0), 
	vprintf, 
	(
	param0, 
	param1
	);
	ld.param.b32 	%r7, [retval0];
	} // callseq 2
	mov.u64 	%rd9, $str$3;
	cvta.global.u64 	%rd10, %rd9;
	{ // callseq 3, 0
	.param .b64 param0;
	st.param.b64 	[param0], %rd10;
	.param .b64 param1;
	st.param.b64 	[param1], 0;
	.param .b32 retval0;
	call.uni (retval0), 
	vprintf, 
	(
	param0, 
	param1
	);
	ld.param.b32 	%r9, [retval0];
	} // callseq 3
	mov.b32 	%r11, 0;
	st.local.v2.u32 	[%rd2], {%r11, %r11};
	mov.u64 	%rd11, $str$4;
	cvta.global.u64 	%rd12, %rd11;
	{ // callseq 4, 0
	.param .b64 param0;
	st.param.b64 	[param0], %rd12;
	.param .b64 param1;
	st.param.b64 	[param1], %rd1;
	.param .b32 retval0;
	call.uni (retval0), 
	vprintf, 
	(
	param0, 
	param1
	);
	ld.param.b32 	%r12, [retval0];
	} // callseq 4
	mov.b32 	%r14, 1;
	st.local.v2.u32 	[%rd2], {%r14, %r14};
	{ // callseq 5, 0
	.param .b64 param0;
	st.param.b64 	[param0], %rd12;
	.param .b64 param1;
	st.param.b64 	[param1], %rd1;
	.param .b32 retval0;
	call.uni (retval0), 
	vprintf, 
	(
	param0, 
	param1
	);
	ld.param.b32 	%r15, [retval0];
	} // callseq 5
	mov.b32 	%r17, 2;
	st.local.v2.u32 	[%rd2], {%r17, %r17};
	{ // callseq 6, 0
	.param .b64 param0;
	st.param.b64 	[param0], %rd12;
	.param .b64 param1;
	st.param.b64 	[param1], %rd1;
	.param .b32 retval0;
	call.uni (retval0), 
	vprintf, 
	(
	param0, 
	param1
	);
	ld.param.b32 	%r18, [retval0];
	} // callseq 6
	mov.b32 	%r20, 3;
	st.local.v2.u32 	[%rd2], {%r20, %r20};
	{ // callseq 7, 0
	.param .b64 param0;
	st.param.b64 	[param0], %rd12;
	.param .b64 param1;
	st.param.b64 	[param1], %rd1;
	.param .b32 retval0;
	call.uni (retval0), 
	vprintf, 
	(
	param0, 
	param1
	);
	ld.param.b32 	%r21, [retval0];
	} // callseq 7
	mov.b32 	%r23, 4;
	st.local.v2.u32 	[%rd2], {%r23, %r23};
	{ // callseq 8, 0
	.param .b64 param0;
	st.param.b64 	[param0], %rd12;
	.param .b64 param1;
	st.param.b64 	[param1], %rd1;
	.param .b32 retval0;
	call.uni (retval0), 
	vprintf, 
	(
	param0, 
	param1
	);
	ld.param.b32 	%r24, [retval0];
	} // callseq 8
	mov.b32 	%r26, 5;
	st.local.v2.u32 	[%rd2], {%r26, %r26};
	{ // callseq 9, 0
	.param .b64 param0;
	st.param.b64 	[param0], %rd12;
	.param .b64 param1;
	st.param.b64 	[param1], %rd1;
	.param .b32 retval0;
	call.uni (retval0), 
	vprintf, 
	(
	param0, 
	param1
	);
	ld.param.b32 	%r27, [retval0];
	} // callseq 9
	mov.b32 	%r29, 6;
	st.local.v2.u32 	[%rd2], {%r29, %r29};
	{ // callseq 10, 0
	.param .b64 param0;
	st.param.b64 	[param0], %rd12;
	.param .b64 param1;
	st.param.b64 	[param1], %rd1;
	.param .b32 retval0;
	call.uni (retval0), 
	vprintf, 
	(
	param0, 
	param1
	);
	ld.param.b32 	%r30, [retval0];
	} // callseq 10
	mov.b32 	%r32, 7;
	st.local.v2.u32 	[%rd2], {%r32, %r32};
	{ // callseq 11, 0
	.param .b64 param0;
	st.param.b64 	[param0], %rd12;
	.param .b64 param1;
	st.param.b64 	[param1], %rd1;
	.param .b32 retval0;
	call.uni (retval0), 
	vprintf, 
	(
	param0, 
	param1
	);
	ld.param.b32 	%r33, [retval0];
	} // callseq 11
	mov.u64 	%rd13, $str$5;
	cvta.global.u64 	%rd14, %rd13;
	{ // callseq 12, 0
	.param .b64 param0;
	st.param.b64 	[param0], %rd14;
	.param .b64 param1;
	st.param.b64 	[param1], 0;
	.param .b32 retval0;
	call.uni (retval0), 
	vprintf, 
	(
	param0, 
	param1
	);
	ld.param.b32 	%r35, [retval0];
	} // callseq 12
	mov.u64 	%rd15, $str$6;
	cvta.global.u64 	%rd16, %rd15;
	{ // callseq 13, 0
	.param .b64 param0;
	st.param.b64 	[param0], %rd16;
	.param .b64 param1;
	st.param.b64 	[param1], 0;
	.param .b32 retval0;
	call.uni (retval0), 
	vprintf, 
	(
	param0, 
	param1
	);
	ld.param.b32 	%r37, [retval0];
	} // callseq 13
	mov.u64 	%rd17, $str$7;
	cvta.global.u64 	%rd18, %rd17;
	{ // callseq 14, 0
	.param .b64 param0;
	st.param.b64 	[param0], %rd18;
	.param .b64 param1;
	st.param.b64 	[param1], 0;
	.param .b32 retval0;
	call.uni (retval0), 
	vprintf, 
	(
	param0, 
	param1
	);
	ld.param.b32 	%r39, [retval0];
	} // callseq 14
	mov.u64 	%rd19, $str$8;
	cvta.global.u64 	%rd20, %rd19;
	{ // callseq 15, 0
	.param .b64 param0;
	st.param.b64 	[param0], %rd20;
	.param .b64 param1;
	st.param.b64 	[param1], 0;
	.param .b32 retval0;
	call.uni (retval0), 
	vprintf, 
	(
	param0, 
	param1
	);
	ld.param.b32 	%r41, [retval0];
	} // callseq 15
	mov.u64 	%rd21, $str$9;
	cvta.global.u64 	%rd22, %rd21;
	{ // callseq 16, 0
	.param .b64 param0;
	st.param.b64 	[param0], %rd22;
	.param .b64 param1;
	st.param.b64 	[param1], 0;
	.param .b32 retval0;
	call.uni (retval0), 
	vprintf, 
	(
	param0, 
	param1
	);
	ld.param.b32 	%r43, [retval0];
	} // callseq 16
	mov.u64 	%rd23, $str$10;
	cvta.global.u64 	%rd24, %rd23;
	{ // callseq 17, 0
	.param .b64 param0;
	st.param.b64 	[param0], %rd24;
	.param .b64 param1;
	st.param.b64 	[param1], 0;
	.param .b32 retval0;
	call.uni (retval0), 
	vprintf, 
	(
	param0, 
	param1
	);
	ld.param.b32 	%r45, [retval0];
	} // callseq 17
	mov.u64 	%rd25, $str$11;
	cvta.global.u64 	%rd26, %rd25;
	{ // callseq 18, 0
	.param .b64 param0;
	st.param.b64 	[param0], %rd26;
	.param .b64 param1;
	st.param.b64 	[param1], 0;
	.param .b32 retval0;
	call.uni (retval0), 
	vprintf, 
	(
	param0, 
	param1
	);
	ld.param.b32 	%r47, [retval0];
	} // callseq 18
$L__BB5_2:
	ret;

}


// ===== COMPILED SASS (sm_100) =====

	.target	sm_100

	.elftype	@"ET_EXEC"


//--------------------- .note.nv.tkinfo           --------------------------
	.section	.note.nv.tkinfo,"",@"SHT_NOTE"
	.sectionflags	@"SHF_NOTE_NV_TKINFO"
	.tkinfo
        /*0018*/ 	.word	0x00000002
        /*0030*/ 	.string	""
        /*0030*/ 	.string	"ptxas"
        /*0030*/ 	.string	"Cuda compilation tools, release 13.0, V13.0.88"
        /*0030*/ 	.string	"Build cuda_13.0.r13.0/compiler.36424714_0"
        /*0030*/ 	.string	"-arch sm_100 -m 64 "



//--------------------- .note.nv.cuinfo           --------------------------
	.section	.note.nv.cuinfo,"",@"SHT_NOTE"
	.sectionflags	@"SHF_NOTE_NV_CUINFO"
        /*0018*/ 	.short	0x0002
        /*001a*/ 	.short	0x0064
        /*001c*/ 	.short	0x0082
	.zero		2


//--------------------- .nv.info                  --------------------------
	.section	.nv.info,"",@"SHT_CUDA_INFO"
	.align	4


	//----- nvinfo : EIATTR_REGCOUNT
	.align		4
        /*0000*/ 	.byte	0x04, 0x2f
        /*0002*/ 	.short	(.L_13 - .L_12)
	.align		4
.L_12:
        /*0004*/ 	.word	index@(_Z16withBankConflictPf)
        /*0008*/ 	.word	0x00000017


	//----- nvinfo : EIATTR_FRAME_SIZE
	.align		4
.L_13:
        /*000c*/ 	.byte	0x04, 0x11
        /*000e*/ 	.short	(.L_15 - .L_14)
	.align		4
.L_14:
        /*0010*/ 	.word	index@(_Z16withBankConflictPf)
        /*0014*/ 	.word	0x00000000


	//----- nvinfo : EIATTR_REGCOUNT
	.align		4
.L_15:
        /*0018*/ 	.byte	0x04, 0x2f
        /*001a*/ 	.short	(.L_17 - .L_16)
	.align		4
.L_16:
        /*001c*/ 	.word	index@(_Z19withoutBankConflictPf)
        /*0020*/ 	.word	0x00000015


	//----- nvinfo : EIATTR_FRAME_SIZE
	.align		4
.L_17:
        /*0024*/ 	.byte	0x04, 0x11
        /*0026*/ 	.short	(.L_19 - .L_18)
	.align		4
.L_18:
        /*0028*/ 	.word	index@(_Z19withoutBankConflictPf)
        /*002c*/ 	.word	0x00000000


	//----- nvinfo : EIATTR_REGCOUNT
	.align		4
.L_19:
        /*0030*/ 	.byte	0x04, 0x2f
        /*0032*/ 	.short	(.L_21 - .L_20)
	.align		4
.L_20:
        /*0034*/ 	.word	index@(_Z11withPaddingPf)
        /*0038*/ 	.word	0x00000016


	//----- nvinfo : EIATTR_FRAME_SIZE
	.align		4
.L_21:
        /*003c*/ 	.byte	0x04, 0x11
        /*003e*/ 	.short	(.L_23 - .L_22)
	.align		4
.L_22:
        /*0040*/ 	.word	index@(_Z11withPaddingPf)
        /*0044*/ 	.word	0x00000000


	//----- nvinfo : EIATTR_REGCOUNT
	.align		4
.L_23:
        /*0048*/ 	.byte	0x04, 0x2f
        /*004a*/ 	.short	(.L_25 - .L_24)
	.align		4
.L_24:
        /*004c*/ 	.word	index@(_Z21transposeWithConflictPfS_i)
        /*0050*/ 	.word	0x0000000c


	//----- nvinfo : EIATTR_FRAME_SIZE
	.align		4
.L_25:
        /*0054*/ 	.byte	0x04, 0x11
        /*0056*/ 	.short	(.L_27 - .L_26)
	.align		4
.L_26:
        /*0058*/ 	.word	index@(_Z21transposeWithConflictPfS_i)
        /*005c*/ 	.word	0x00000000


	//----- nvinfo : EIATTR_REGCOUNT
	.align		4
.L_27:
        /*0060*/ 	.byte	0x04, 0x2f
        /*0062*/ 	.short	(.L_29 - .L_28)
	.align		4
.L_28:
        /*0064*/ 	.word	index@(_Z24transposeWithoutConflictPfS_i)
        /*0068*/ 	.word	0x0000000c


	//----- nvinfo : EIATTR_FRAME_SIZE
	.align		4
.L_29:
        /*006c*/ 	.byte	0x04, 0x11
        /*006e*/ 	.short	(.L_31 - .L_30)
	.align		4
.L_30:
        /*0070*/ 	.word	index@(_Z24transposeWithoutConflictPfS_i)
        /*0074*/ 	.word	0x00000000


	//----- nvinfo : EIATTR_REGCOUNT
	.align		4
.L_31:
        /*0078*/ 	.byte	0x04, 0x2f
        /*007a*/ 	.short	(.L_33 - .L_32)
	.align		4
.L_32:
        /*007c*/ 	.word	index@(_Z20analyzeBankConflictsv)
        /*0080*/ 	.word	0x00000018


	//----- nvinfo : EIATTR_FRAME_SIZE
	.align		4
.L_33:
        /*0084*/ 	.byte	0x04, 0x11
        /*0086*/ 	.short	(.L_35 - .L_34)
	.align		4
.L_34:
        /*0088*/ 	.word	index@(_Z20analyzeBankConflictsv)
        /*008c*/ 	.word	0x00000008


	//----- nvinfo : EIATTR_MIN_STACK_SIZE
	.align		4
.L_35:
        /*0090*/ 	.byte	0x04, 0x12
        /*0092*/ 	.short	(.L_37 - .L_36)
	.align		4
.L_36:
        /*0094*/ 	.word	index@(_Z20analyzeBankConflictsv)
        /*0098*/ 	.word	0x00000008


	//----- nvinfo : EIATTR_MIN_STACK_SIZE
	.align		4
.L_37:
        /*009c*/ 	.byte	0x04, 0x12
        /*009e*/ 	.short	(.L_39 - .L_38)
	.align		4
.L_38:
        /*00a0*/ 	.word	index@(_Z24transposeWithoutConflictPfS_i)
        /*00a4*/ 	.word	0x00000000


	//----- nvinfo : EIATTR_MIN_STACK_SIZE
	.align		4
.L_39:
        /*00a8*/ 	.byte	0x04, 0x12
        /*00aa*/ 	.short	(.L_41 - .L_40)
	.align		4
.L_40:
        /*00ac*/ 	.word	index@(_Z21transposeWithConflictPfS_i)
        /*00b0*/ 	.word	0x00000000


	//----- nvinfo : EIATTR_MIN_STACK_SIZE
	.align		4
.L_41:
        /*00b4*/ 	.byte	0x04, 0x12
        /*00b6*/ 	.short	(.L_43 - .L_42)
	.align		4
.L_42:
        /*00b8*/ 	.word	index@(_Z11withPaddingPf)
        /*00bc*/ 	.word	0x00000000


	//----- nvinfo : EIATTR_MIN_STACK_SIZE
	.align		4
.L_43:
        /*00c0*/ 	.byte	0x04, 0x12
        /*00c2*/ 	.short	(.L_45 - .L_44)
	.align		4
.L_44:
        /*00c4*/ 	.word	index@(_Z19withoutBankConflictPf)
        /*00c8*/ 	.word	0x00000000


	//----- nvinfo : EIATTR_MIN_STACK_SIZE
	.align		4
.L_45:
        /*00cc*/ 	.byte	0x04, 0x12
        /*00ce*/ 	.short	(.L_47 - .L_46)
	.align		4
.L_46:
        /*00d0*/ 	.word	index@(_Z16withBankConflictPf)
        /*00d4*/ 	.word	0x00000000
.L_47:


//--------------------- .nv.compat                --------------------------
	.section	.nv.compat,"",@"SHT_CUDA_COMPAT_INFO"
	.align	4
        /*0000*/ 	.byte	0x02, 0x09, 0x00, 0x00, 0x02, 0x02, 0x01, 0x00, 0x02, 0x05, 0x05, 0x00, 0x03, 0x07, 0x01, 0x01
        /*0010*/ 	.byte	0x02, 0x03, 0x00, 0x00, 0x02, 0x06, 0x01, 0x00, 0x04, 0x0b, 0x08, 0x00, 0x09, 0x00, 0x00, 0x00
        /*0020*/ 	.byte	0x00, 0x00, 0x00, 0x00


//--------------------- .nv.info._Z20analyzeBankConflictsv --------------------------
	.section	.nv.info._Z20analyzeBankConflictsv,"",@"SHT_CUDA_INFO"
	.sectionflags	@""
	.align	4


	//----- nvinfo : EIATTR_CUDA_API_VERSION
	.align		4
        /*0000*/ 	.byte	0x04, 0x37
        /*0002*/ 	.short	(.L_49 - .L_48)
.L_48:
        /*0004*/ 	.word	0x00000082


	//----- nvinfo : EIATTR_SPARSE_MMA_MASK
	.align		4
.L_49:
        /*0008*/ 	.byte	0x03, 0x50
        /*000a*/ 	.short	0x0000


	//----- nvinfo : EIATTR_MAXREG_COUNT
	.align		4
        /*000c*/ 	.byte	0x03, 0x1b
        /*000e*/ 	.short	0x00ff


	//----- nvinfo : EIATTR_EXTERNS
	.align		4
        /*0010*/ 	.byte	0x04, 0x0f
        /*0012*/ 	.short	(.L_51 - .L_50)


	//   ....[0]....
	.align		4
.L_50:
        /*0014*/ 	.word	index@(vprintf)


	//----- nvinfo : EIATTR_MERCURY_ISA_VERSION
	.align		4
.L_51:
        /*0018*/ 	.byte	0x03, 0x5f
        /*001a*/ 	.short	0x0101


	//----- nvinfo : EIATTR_VRC_CTA_INIT_COUNT
	.align		4
        /*001c*/ 	.byte	0x02, 0x4a
	.zero		1
	.zero		1


	//----- nvinfo : EIATTR_SYSCALL_OFFSETS
	.align		4
        /*0020*/ 	.byte	0x04, 0x46
        /*0022*/ 	.short	(.L_53 - .L_52)


	//   ....[0]....
.L_52:
        /*0024*/ 	.word	0x00000100


	//   ....[1]....
        /*0028*/ 	.word	0x000001a0


	//   ....[2]....
        /*002c*/ 	.word	0x00000210


	//   ....[3]....
        /*0030*/ 	.word	0x00000280


	//   ....[4]....
        /*0034*/ 	.word	0x00000310


	//   ....[5]....
        /*0038*/ 	.word	0x000003c0


	//   ....[6]....
        /*003c*/ 	.word	0x00000470


	//   ....[7]....
        /*0040*/ 	.word	0x00000520


	//   ....[8]....
        /*0044*/ 	.word	0x000005d0


	//   ....[9]....
        /*0048*/ 	.word	0x00000680


	//   ....[10]....
        /*004c*/ 	.word	0x00000730


	//   ....[11]....
        /*0050*/ 	.word	0x000007e0


	//   ....[12]....
        /*0054*/ 	.word	0x00000850


	//   ....[13]....
        /*0058*/ 	.word	0x000008c0


	//   ....[14]....
        /*005c*/ 	.word	0x00000930


	//   ....[15]....
        /*0060*/ 	.word	0x000009a0


	//   ....[16]....
        /*0064*/ 	.word	0x00000a10


	//   ....[17]....
        /*0068*/ 	.word	0x00000a80


	//   ....[18]....
        /*006c*/ 	.word	0x00000af0


	//----- nvinfo : EIATTR_EXIT_INSTR_OFFSETS
	.align		4
.L_53:
        /*0070*/ 	.byte	0x04, 0x1c
        /*0072*/ 	.short	(.L_55 - .L_54)


	//   ....[0]....
.L_54:
        /*0074*/ 	.word	0x00000080


	//   ....[1]....
        /*0078*/ 	.word	0x00000b00


	//----- nvinfo : EIATTR_CRS_STACK_SIZE
	.align		4
.L_55:
        /*007c*/ 	.byte	0x04, 0x1e
        /*007e*/ 	.short	(.L_57 - .L_56)
.L_56:
        /*0080*/ 	.word	0x00000000


	//----- nvinfo : EIATTR_SW_WAR
	.align		4
.L_57:
        /*0084*/ 	.byte	0x04, 0x36
        /*0086*/ 	.short	(.L_59 - .L_58)
.L_58:
        /*0088*/ 	.word	0x00000008
.L_59:


//--------------------- .nv.info._Z24transposeWithoutConflictPfS_i --------------------------
	.section	.nv.info._Z24transposeWithoutConflictPfS_i,"",@"SHT_CUDA_INFO"
	.sectionflags	@""
	.align	4


	//----- nvinfo : EIATTR_CUDA_API_VERSION
	.align		4
        /*0000*/ 	.byte	0x04, 0x37
        /*0002*/ 	.short	(.L_61 - .L_60)
.L_60:
        /*0004*/ 	.word	0x00000082


	//----- nvinfo : EIATTR_KPARAM_INFO
	.align		4
.L_61:
        /*0008*/ 	.byte	0x04, 0x17
        /*000a*/ 	.short	(.L_63 - .L_62)
.L_62:
        /*000c*/ 	.word	0x00000000
        /*0010*/ 	.short	0x0002
        /*0012*/ 	.short	0x0010
        /*0014*/ 	.byte	0x00, 0xf0, 0x11, 0x00


	//----- nvinfo : EIATTR_KPARAM_INFO
	.align		4
.L_63:
        /*0018*/ 	.byte	0x04, 0x17
        /*001a*/ 	.short	(.L_65 - .L_64)
.L_64:
        /*001c*/ 	.word	0x00000000
        /*0020*/ 	.short	0x0001
        /*0022*/ 	.short	0x0008
        /*0024*/ 	.byte	0x00, 0xf5, 0x21, 0x00


	//----- nvinfo : EIATTR_KPARAM_INFO
	.align		4
.L_65:
        /*0028*/ 	.byte	0x04, 0x17
        /*002a*/ 	.short	(.L_67 - .L_66)
.L_66:
        /*002c*/ 	.word	0x00000000
        /*0030*/ 	.short	0x0000
        /*0032*/ 	.short	0x0000
        /*0034*/ 	.byte	0x00, 0xf5, 0x21, 0x00


	//----- nvinfo : EIATTR_SPARSE_MMA_MASK
	.align		4
.L_67:
        /*0038*/ 	.byte	0x03, 0x50
        /*003a*/ 	.short	0x0000


	//----- nvinfo : EIATTR_MAXREG_COUNT
	.align		4
        /*003c*/ 	.byte	0x03, 0x1b
        /*003e*/ 	.short	0x00ff


	//----- nvinfo : EIATTR_NUM_BARRIERS
	.align		4
        /*0040*/ 	.byte	0x02, 0x4c
        /*0042*/ 	.byte	0x01
	.zero		1


	//----- nvinfo : EIATTR_MERCURY_ISA_VERSION
	.align		4
        /*0044*/ 	.byte	0x03, 0x5f
        /*0046*/ 	.short	0x0101


	//----- nvinfo : EIATTR_VRC_CTA_INIT_COUNT
	.align		4
        /*0048*/ 	.byte	0x02, 0x4a
	.zero		1
	.zero		1


	//----- nvinfo : EIATTR_EXIT_INSTR_OFFSETS
	.align		4
        /*004c*/ 	.byte	0x04, 0x1c
        /*004e*/ 	.short	(.L_69 - .L_68)


	//   ....[0]....
.L_68:
        /*0050*/ 	.word	0x000001a0


	//   ....[1]....
        /*0054*/ 	.word	0x00000250


	//----- nvinfo : EIATTR_CBANK_PARAM_SIZE
	.align		4
.L_69:
        /*0058*/ 	.byte	0x03, 0x19
        /*005a*/ 	.short	0x0014


	//----- nvinfo : EIATTR_PARAM_CBANK
	.align		4
        /*005c*/ 	.byte	0x04, 0x0a
        /*005e*/ 	.short	(.L_71 - .L_70)
	.align		4
.L_70:
        /*0060*/ 	.word	index@(.nv.constant0._Z24transposeWithoutConflictPfS_i)
        /*0064*/ 	.short	0x0380
        /*0066*/ 	.short	0x0014


	//----- nvinfo : EIATTR_SW_WAR
	.align		4
.L_71:
        /*0068*/ 	.byte	0x04, 0x36
        /*006a*/ 	.short	(.L_73 - .L_72)
.L_72:
        /*006c*/ 	.word	0x00000008
.L_73:


//--------------------- .nv.info._Z21transposeWithConflictPfS_i --------------------------
	.section	.nv.info._Z21transposeWithConflictPfS_i,"",@"SHT_CUDA_INFO"
	.sectionflags	@""
	.align	4


	//----- nvinfo : EIATTR_CUDA_API_VERSION
	.align		4
        /*0000*/ 	.byte	0x04, 0x37
        /*0002*/ 	.short	(.L_75 - .L_74)
.L_74:
        /*0004*/ 	.word	0x00000082


	//----- nvinfo : EIATTR_KPARAM_INFO
	.align		4
.L_75:
        /*0008*/ 	.byte	0x04, 0x17
        /*000a*/ 	.short	(.L_77 - .L_76)
.L_76:
        /*000c*/ 	.word	0x00000000
        /*0010*/ 	.short	0x0002
        /*0012*/ 	.short	0x0010
        /*0014*/ 	.byte	0x00, 0xf0, 0x11, 0x00


	//----- nvinfo : EIATTR_KPARAM_INFO
	.align		4
.L_77:
        /*0018*/ 	.byte	0x04, 0x17
        /*001a*/ 	.short	(.L_79 - .L_78)
.L_78:
        /*001c*/ 	.word	0x00000000
        /*0020*/ 	.short	0x0001
        /*0022*/ 	.short	0x0008
        /*0024*/ 	.byte	0x00, 0xf5, 0x21, 0x00


	//----- nvinfo : EIATTR_KPARAM_INFO
	.align		4
.L_79:
        /*0028*/ 	.byte	0x04, 0x17
        /*002a*/ 	.short	(.L_81 - .L_80)
.L_80:
        /*002c*/ 	.word	0x00000000
        /*0030*/ 	.short	0x0000
        /*0032*/ 	.short	0x0000
        /*0034*/ 	.byte	0x00, 0xf5, 0x21, 0x00


	//----- nvinfo : EIATTR_SPARSE_MMA_MASK
	.align		4
.L_81:
        /*0038*/ 	.byte	0x03, 0x50
        /*003a*/ 	.short	0x0000


	//----- nvinfo : EIATTR_MAXREG_COUNT
	.align		4
        /*003c*/ 	.byte	0x03, 0x1b
        /*003e*/ 	.short	0x00ff


	//----- nvinfo : EIATTR_NUM_BARRIERS
	.align		4
        /*0040*/ 	.byte	0x02, 0x4c
        /*0042*/ 	.byte	0x01
	.zero		1


	//----- nvinfo : EIATTR_MERCURY_ISA_VERSION
	.align		4
        /*0044*/ 	.byte	0x03, 0x5f
        /*0046*/ 	.short	0x0101


	//----- nvinfo : EIATTR_VRC_CTA_INIT_COUNT
	.align		4
        /*0048*/ 	.byte	0x02, 0x4a
	.zero		1
	.zero		1


	//----- nvinfo : EIATTR_EXIT_INSTR_OFFSETS
	.align		4
        /*004c*/ 	.byte	0x04, 0x1c
        /*004e*/ 	.short	(.L_83 - .L_82)


	//   ....[0]....
.L_82:
        /*0050*/ 	.word	0x000001a0


	//   ....[1]....
        /*0054*/ 	.word	0x00000250


	//----- nvinfo : EIATTR_CBANK_PARAM_SIZE
	.align		4
.L_83:
        /*0058*/ 	.byte	0x03, 0x19
        /*005a*/ 	.short	0x0014


	//----- nvinfo : EIATTR_PARAM_CBANK
	.align		4
        /*005c*/ 	.byte	0x04, 0x0a
        /*005e*/ 	.short	(.L_85 - .L_84)
	.align		4
.L_84:
        /*0060*/ 	.word	index@(.nv.constant0._Z21transposeWithConflictPfS_i)
        /*0064*/ 	.short	0x0380
        /*0066*/ 	.short	0x0014


	//----- nvinfo : EIATTR_SW_WAR
	.align		4
.L_85:
        /*0068*/ 	.byte	0x04, 0x36
        /*006a*/ 	.short	(.L_87 - .L_86)
.L_86:
        /*006c*/ 	.word	0x00000008
.L_87:


//--------------------- .nv.info._Z11withPaddingPf --------------------------
	.section	.nv.info._Z11withPaddingPf,"",@"SHT_CUDA_INFO"
	.sectionflags	@""
	.align	4


	//----- nvinfo : EIATTR_CUDA_API_VERSION
	.align		4
        /*0000*/ 	.byte	0x04, 0x37
        /*0002*/ 	.short	(.L_89 - .L_88)
.L_88:
        /*0004*/ 	.word	0x00000082


	//----- nvinfo : EIATTR_KPARAM_INFO
	.align		4
.L_89:
        /*0008*/ 	.byte	0x04, 0x17
        /*000a*/ 	.short	(.L_91 - .L_90)
.L_90:
        /*000c*/ 	.word	0x00000000
        /*0010*/ 	.short	0x0000
        /*0012*/ 	.short	0x0000
        /*0014*/ 	.byte	0x00, 0xf5, 0x21, 0x00


	//----- nvinfo : EIATTR_SPARSE_MMA_MASK
	.align		4
.L_91:
        /*0018*/ 	.byte	0x03, 0x50
        /*001a*/ 	.short	0x0000


	//----- nvinfo : EIATTR_MAXREG_COUNT
	.align		4
        /*001c*/ 	.byte	0x03, 0x1b
        /*001e*/ 	.short	0x00ff


	//----- nvinfo : EIATTR_NUM_BARRIERS
	.align		4
        /*0020*/ 	.byte	0x02, 0x4c
        /*0022*/ 	.byte	0x01
	.zero		1


	//----- nvinfo : EIATTR_MERCURY_ISA_VERSION
	.align		4
        /*0024*/ 	.byte	0x03, 0x5f
        /*0026*/ 	.short	0x0101


	//----- nvinfo : EIATTR_VRC_CTA_INIT_COUNT
	.align		4
        /*0028*/ 	.byte	0x02, 0x4a
	.zero		1
	.zero		1


	//----- nvinfo : EIATTR_EXIT_INSTR_OFFSETS
	.align		4
        /*002c*/ 	.byte	0x04, 0x1c
        /*002e*/ 	.short	(.L_93 - .L_92)


	//   ....[0]....
.L_92:
        /*0030*/ 	.word	0x00000510


	//----- nvinfo : EIATTR_CBANK_PARAM_SIZE
	.align		4
.L_93:
        /*0034*/ 	.byte	0x03, 0x19
        /*0036*/ 	.short	0x0008


	//----- nvinfo : EIATTR_PARAM_CBANK
	.align		4
        /*0038*/ 	.byte	0x04, 0x0a
        /*003a*/ 	.short	(.L_95 - .L_94)
	.align		4
.L_94:
        /*003c*/ 	.word	index@(.nv.constant0._Z11withPaddingPf)
        /*0040*/ 	.short	0x0380
        /*0042*/ 	.short	0x0008


	//----- nvinfo : EIATTR_SW_WAR
	.align		4
.L_95:
        /*0044*/ 	.byte	0x04, 0x36
        /*0046*/ 	.short	(.L_97 - .L_96)
.L_96:
        /*0048*/ 	.word	0x00000008
.L_97:


//--------------------- .nv.info._Z19withoutBankConflictPf --------------------------
	.section	.nv.info._Z19withoutBankConflictPf,"",@"SHT_CUDA_INFO"
	.sectionflags	@""
	.align	4


	//----- nvinfo : EIATTR_CUDA_API_VERSION
	.align		4
        /*0000*/ 	.byte	0x04, 0x37
        /*0002*/ 	.short	(.L_99 - .L_98)
.L_98:
        /*0004*/ 	.word	0x00000082


	//----- nvinfo : EIATTR_KPARAM_INFO
	.align		4
.L_99:
        /*0008*/ 	.byte	0x04, 0x17
        /*000a*/ 	.short	(.L_101 - .L_100)
.L_100:
        /*000c*/ 	.word	0x00000000
        /*0010*/ 	.short	0x0000
        /*0012*/ 	.short	0x0000
        /*0014*/ 	.byte	0x00, 0xf5, 0x21, 0x00


	//----- nvinfo : EIATTR_SPARSE_MMA_MASK
	.align		4
.L_101:
        /*0018*/ 	.byte	0x03, 0x50
        /*001a*/ 	.short	0x0000


	//----- nvinfo : EIATTR_MAXREG_COUNT
	.align		4
        /*001c*/ 	.byte	0x03, 0x1b
        /*001e*/ 	.short	0x00ff


	//----- nvinfo : EIATTR_NUM_BARRIERS
	.align		4
        /*0020*/ 	.byte	0x02, 0x4c
        /*0022*/ 	.byte	0x01
	.zero		1


	//----- nvinfo : EIATTR_MERCURY_ISA_VERSION
	.align		4
        /*0024*/ 	.byte	0x03, 0x5f
        /*0026*/ 	.short	0x0101


	//----- nvinfo : EIATTR_VRC_CTA_INIT_COUNT
	.align		4
        /*0028*/ 	.byte	0x02, 0x4a
	.zero		1
	.zero		1


	//----- nvinfo : EIATTR_EXIT_INSTR_OFFSETS
	.align		4
        /*002c*/ 	.byte	0x04, 0x1c
        /*002e*/ 	.short	(.L_103 - .L_102)


	//   ....[0]....
.L_102:
        /*0030*/ 	.word	0x00000ab0


	//----- nvinfo : EIATTR_CBANK_PARAM_SIZE
	.align		4
.L_103:
        /*0034*/ 	.byte	0x03, 0x19
        /*0036*/ 	.short	0x0008


	//----- nvinfo : EIATTR_PARAM_CBANK
	.align		4
        /*0038*/ 	.byte	0x04, 0x0a
        /*003a*/ 	.short	(.L_105 - .L_104)
	.align		4
.L_104:
        /*003c*/ 	.word	index@(.nv.constant0._Z19withoutBankConflictPf)
        /*0040*/ 	.short	0x0380
        /*0042*/ 	.short	0x0008


	//----- nvinfo : EIATTR_SW_WAR
	.align		4
.L_105:
        /*0044*/ 	.byte	0x04, 0x36
        /*0046*/ 	.short	(.L_107 - .L_106)
.L_106:
        /*0048*/ 	.word	0x00000008
.L_107:


//--------------------- .nv.info._Z16withBankConflictPf --------------------------
	.section	.nv.info._Z16withBankConflictPf,"",@"SHT_CUDA_INFO"
	.sectionflags	@""
	.align	4


	//----- nvinfo : EIATTR_CUDA_API_VERSION
	.align		4
        /*0000*/ 	.byte	0x04, 0x37
        /*0002*/ 	.short	(.L_109 - .L_108)
.L_108:
        /*0004*/ 	.word	0x00000082


	//----- nvinfo : EIATTR_KPARAM_INFO
	.align		4
.L_109:
        /*0008*/ 	.byte	0x04, 0x17
        /*000a*/ 	.short	(.L_111 - .L_110)
.L_110:
        /*000c*/ 	.word	0x00000000
        /*0010*/ 	.short	0x0000
        /*0012*/ 	.short	0x0000
        /*0014*/ 	.byte	0x00, 0xf5, 0x21, 0x00


	//----- nvinfo : EIATTR_SPARSE_MMA_MASK
	.align		4
.L_111:
        /*0018*/ 	.byte	0x03, 0x50
        /*001a*/ 	.short	0x0000


	//----- nvinfo : EIATTR_MAXREG_COUNT
	.align		4
        /*001c*/ 	.byte	0x03, 0x1b
        /*001e*/ 	.short	0x00ff


	//----- nvinfo : EIATTR_NUM_BARRIERS
	.align		4
        /*0020*/ 	.byte	0x02, 0x4c
        /*0022*/ 	.byte	0x01
	.zero		1


	//----- nvinfo : EIATTR_MERCURY_ISA_VERSION
	.align		4
        /*0024*/ 	.byte	0x03, 0x5f
        /*0026*/ 	.short	0x0101


	//----- nvinfo : EIATTR_VRC_CTA_INIT_COUNT
	.align		4
        /*0028*/ 	.byte	0x02, 0x4a
	.zero		1
	.zero		1


	//----- nvinfo : EIATTR_EXIT_INSTR_OFFSETS
	.align		4
        /*002c*/ 	.byte	0x04, 0x1c
        /*002e*/ 	.short	(.L_113 - .L_112)


	//   ....[0]....
.L_112:
        /*0030*/ 	.word	0x00000370


	//----- nvinfo : EIATTR_CBANK_PARAM_SIZE
	.align		4
.L_113:
        /*0034*/ 	.byte	0x03, 0x19
        /*0036*/ 	.short	0x0008


	//----- nvinfo : EIATTR_PARAM_CBANK
	.align		4
        /*0038*/ 	.byte	0x04, 0x0a
        /*003a*/ 	.short	(.L_115 - .L_114)
	.align		4
.L_114:
        /*003c*/ 	.word	index@(.nv.constant0._Z16withBankConflictPf)
        /*0040*/ 	.short	0x0380
        /*0042*/ 	.short	0x0008


	//----- nvinfo : EIATTR_SW_WAR
	.align		4
.L_115:
        /*0044*/ 	.byte	0x04, 0x36
        /*0046*/ 	.short	(.L_117 - .L_116)
.L_116:
        /*0048*/ 	.word	0x00000008
.L_117:


//--------------------- .nv.callgraph             --------------------------
	.section	.nv.callgraph,"",@"SHT_CUDA_CALLGRAPH"
	.align	4
	.sectionentsize	8
	.align		4
        /*0000*/ 	.word	0x00000000
	.align		4
        /*0004*/ 	.word	0xffffffff
	.align		4
        /*0008*/ 	.word	index@(_Z20analyzeBankConflictsv)
	.align		4
        /*000c*/ 	.word	index@(vprintf)
	.align		4
        /*0010*/ 	.word	0x00000000
	.align		4
        /*0014*/ 	.word	0xfffffffe
	.align		4
        /*0018*/ 	.word	0x00000000
	.align		4
        /*001c*/ 	.word	0xfffffffd
	.align		4
        /*0020*/ 	.word	0x00000000
	.align		4
        /*0024*/ 	.word	0xfffffffc


//--------------------- .nv.constant4             --------------------------
	.section	.nv.constant4,"a",@progbits
	.align	8
	.align		8
.nv.constant4:
        /*0000*/ 	.dword	vprintf
	.align		8
        /*0008*/ 	.dword	$str
	.align		8
        /*0010*/ 	.dword	$str$1
	.align		8
        /*0018*/ 	.dword	$str$2
	.align		8
        /*0020*/ 	.dword	$str$3
	.align		8
        /*0028*/ 	.dword	$str$4
	.align		8
        /*0030*/ 	.dword	$str$5
	.align		8
        /*0038*/ 	.dword	$str$6
	.align		8
        /*0040*/ 	.dword	$str$7
	.align		8
        /*0048*/ 	.dword	$str$8
	.align		8
        /*0050*/ 	.dword	$str$9
	.align		8
        /*0058*/ 	.dword	$str$10
	.align		8
        /*0060*/ 	.dword	$str$11


//--------------------- .text._Z20analyzeBankConflictsv --------------------------
	.section	.text._Z20analyzeBankConflictsv,"ax",@progbits
	.align	128
        .global         _Z20analyzeBankConflictsv
        .type           _Z20analyzeBankConflictsv,@function
        .size           _Z20analyzeBankConflictsv,(.L_x_25 - _Z20analyzeBankConflictsv)
        .other          _Z20analyzeBankConflictsv,@"STO_CUDA_ENTRY STV_DEFAULT"
_Z20analyzeBankConflictsv:
.text._Z20analyzeBankConflictsv:
[----:B------:R-:W0:Y:S01]  /*0000*/  LDC R1, c[0x0][0x37c] ;  /* 0x0000df00ff017b82 */ /* 0x000e220000000800 */
[----:B------:R-:W1:Y:S01]  /*0010*/  S2R R0, SR_TID.X ;  /* 0x0000000000007919 */ /* 0x000e620000002100 */
[----:B------:R-:W2:Y:S01]  /*0020*/  LDCU UR4, c[0x0][0x2f8] ;  /* 0x00005f00ff0477ac */ /* 0x000ea20008000800 */
[----:B0-----:R-:W-:Y:S01]  /*0030*/  VIADD R1, R1, 0xfffffff8 ;  /* 0xfffffff801017836 */ /* 0x001fe20000000000 */
[----:B------:R-:W0:Y:S04]  /*0040*/  LDCU UR5, c[0x0][0x2fc] ;  /* 0x00005f80ff0577ac */ /* 0x000e280008000800 */
[----:B--2---:R-:W-:-:S05]  /*0050*/  IADD3 R2, P1, PT, R1, UR4, RZ ;  /* 0x0000000401027c10 */ /* 0x004fca000ff3e0ff */
[----:B0-----:R-:W-:Y:S01]  /*0060*/  IMAD.X R16, RZ, RZ, UR5, P1 ;  /* 0x00000005ff107e24 */ /* 0x001fe200088e06ff */
[----:B-1----:R-:W-:-:S13]  /*0070*/  ISETP.NE.AND P0, PT, R0, RZ, PT ;  /* 0x000000ff0000720c */ /* 0x002fda0003f05270 */
[----:B------:R-:W-:Y:S05]  /*0080*/  @P0 EXIT ;  /* 0x000000000000094d */ /* 0x000fea0003800000 */
[----:B------:R-:W-:Y:S01]  /*0090*/  MOV R17, 0x0 ;  /* 0x0000000000117802 */ /* 0x000fe20000000f00 */
[----:B------:R-:W0:Y:S01]  /*00a0*/  LDCU.64 UR4, c[0x4][0x8] ;  /* 0x01000100ff0477ac */ /* 0x000e220008000a00 */
[----:B------:R-:W-:Y:S02]  /*00b0*/  CS2R R6, SRZ ;  /* 0x0000000000067805 */ /* 0x000fe4000001ff00 */
[----:B------:R1:W2:Y:S01]  /*00c0*/  LDC.64 R8, c[0x4][R17] ;  /* 0x0100000011087b82 */ /* 0x0002a20000000a00 */
[----:B0-----:R-:W-:Y:S01]  /*00d0*/  IMAD.U32 R4, RZ, RZ, UR4 ;  /* 0x00000004ff047e24 */ /* 0x001fe2000f8e00ff */
[----:B-1----:R-:W-:-:S07]  /*00e0*/  MOV R5, UR5 ;  /* 0x0000000500057c02 */ /* 0x002fce0008000f00 */
[----:B------:R-:W-:-:S07]  /*00f0*/  LEPC R20, `(.L_x_0) ;  /* 0x000000001014794e */ /* 0x000fce0000000000 */
[----:B--2---:R-:W-:Y:S05]  /*0100*/  CALL.ABS.NOINC R8 ;  /* 0x0000000008007343 */ /* 0x004fea0003c00000 */
.L_x_0:
[----:B------:R-:W-:Y:S01]  /*0110*/  IMAD.MOV.U32 R0, RZ, RZ, 0x20 ;  /* 0x00000020ff007424 */ /* 0x000fe200078e00ff */
[----:B------:R0:W1:Y:S01]  /*0120*/  LDC.64 R8, c[0x4][R17] ;  /* 0x0100000011087b82 */ /* 0x0000620000000a00 */
[----:B------:R-:W2:Y:S01]  /*0130*/  LDCU.64 UR4, c[0x4][0x10] ;  /* 0x01000200ff0477ac */ /* 0x000ea20008000a00 */
[----:B------:R-:W-:Y:S01]  /*0140*/  MOV R6, R2 ;  /* 0x0000000200067202 */ /* 0x000fe20000000f00 */
[----:B------:R-:W-:Y:S01]  /*0150*/  IMAD.MOV.U32 R7, RZ, RZ, R16 ;  /* 0x000000ffff077224 */ /* 0x000fe200078e0010 */
[----:B------:R0:W-:Y:S01]  /*0160*/  STL [R1], R0 ;  /* 0x0000000001007387 */ /* 0x0001e20000100800 */
[----:B--2---:R-:W-:Y:S02]  /*0170*/  IMAD.U32 R4, RZ, RZ, UR4 ;  /* 0x00000004ff047e24 */ /* 0x004fe4000f8e00ff */
[----:B0-----:R-:W-:-:S07]  /*0180*/  IMAD.U32 R5, RZ, RZ, UR5 ;  /* 0x00000005ff057e24 */ /* 0x001fce000f8e00ff */
[----:B------:R-:W-:-:S07]  /*0190*/  LEPC R20, `(.L_x_1) ;  /* 0x000000001014794e */ /* 0x000fce0000000000 */
[----:B-1----:R-:W-:Y:S05]  /*01a0*/  CALL.ABS.NOINC R8 ;  /* 0x0000000008007343 */ /* 0x002fea0003c00000 */
.L_x_1:
[----:B------:R0:W1:Y:S01]  /*01b0*/  LDC.64 R8, c[0x4][R17] ;  /* 0x0100000011087b82 */ /* 0x0000620000000a00 */
[----:B------:R-:W2:Y:S01]  /*01c0*/  LDCU.64 UR4, c[0x4][0x18] ;  /* 0x01000300ff0477ac */ /* 0x000ea20008000a00 */
[----:B------:R-:W-:Y:S01]  /*01d0*/  CS2R R6, SRZ ;  /* 0x0000000000067805 */ /* 0x000fe2000001ff00 */
[----:B--2---:R-:W-:Y:S02]  /*01e0*/  IMAD.U32 R4, RZ, RZ, UR4 ;  /* 0x00000004ff047e24 */ /* 0x004fe4000f8e00ff */
[----:B0-----:R-:W-:-:S07]  /*01f0*/  IMAD.U32 R5, RZ, RZ, UR5 ;  /* 0x00000005ff057e24 */ /* 0x001fce000f8e00ff */
[----:B------:R-:W-:-:S07]  /*0200*/  LEPC R20, `(.L_x_2) ;  /* 0x000000001014794e */ /* 0x000fce0000000000 */
[----:B-1----:R-:W-:Y:S05]  /*0210*/  CALL.ABS.NOINC R8 ;  /* 0x0000000008007343 */ /* 0x002fea0003c00000 */
.L_x_2:
[----:B------:R0:W1:Y:S01]  /*0220*/  LDC.64 R8, c[0x4][R17] ;  /* 0x0100000011087b82 */ /* 0x0000620000000a00 */
[----:B------:R-:W2:Y:S01]  /*0230*/  LDCU.64 UR4, c[0x4][0x20] ;  /* 0x01000400ff0477ac */ /* 0x000ea20008000a00 */
[----:B------:R-:W-:Y:S02]  /*0240*/  CS2R R6, SRZ ;  /* 0x0000000000067805 */ /* 0x000fe4000001ff00 */
[----:B--2---:R-:W-:Y:S01]  /*0250*/  MOV R4, UR4 ;  /* 0x0000000400047c02 */ /* 0x004fe20008000f00 */
[----:B0-----:R-:W-:-:S07]  /*0260*/  IMAD.U32 R5, RZ, RZ, UR5 ;  /* 0x00000005ff057e24 */ /* 0x001fce000f8e00ff */
[----:B------:R-:W-:-:S07]  /*0270*/  LEPC R20, `(.L_x_3) ;  /* 0x000000001014794e */ /* 0x000fce0000000000 */
[----:B-1----:R-:W-:Y:S05]  /*0280*/  CALL.ABS.NOINC R8 ;  /* 0x0000000008007343 */ /* 0x002fea0003c00000 */
.L_x_3:
[----:B------:R0:W-:Y:S01]  /*0290*/  STL.64 [R1], RZ ;  /* 0x000000ff01007387 */ /* 0x0001e20000100a00 */
[----:B------:R0:W1:Y:S01]  /*02a0*/  LDC.64 R8, c[0x4][R17] ;  /* 0x0100000011087b82 */ /* 0x0000620000000a00 */
[----:B------:R-:W2:Y:S01]  /*02b0*/  LDCU.64 UR4, c[0x4][0x28] ;  /* 0x01000500ff0477ac */ /* 0x000ea20008000a00 */
[----:B------:R-:W-:Y:S01]  /*02c0*/  MOV R6, R2 ;  /* 0x0000000200067202 */ /* 0x000fe20000000f00 */
[----:B------:R-:W-:Y:S02]  /*02d0*/  IMAD.MOV.U32 R7, RZ, RZ, R16 ;  /* 0x000000ffff077224 */ /* 0x000fe400078e0010 */
[----:B--2---:R-:W-:Y:S02]  /*02e0*/  IMAD.U32 R4, RZ, RZ, UR4 ;  /* 0x00000004ff047e24 */ /* 0x004fe4000f8e00ff */
[----:B0-----:R-:W-:-:S07]  /*02f0*/  IMAD.U32 R5, RZ, RZ, UR5 ;  /* 0x00000005ff057e24 */ /* 0x001fce000f8e00ff */
[----:B------:R-:W-:-:S07]  /*0300*/  LEPC R20, `(.L_x_4) ;  /* 0x000000001014794e */ /* 0x000fce0000000000 */
[----:B-1----:R-:W-:Y:S05]  /*0310*/  CALL.ABS.NOINC R8 ;  /* 0x0000000008007343 */ /* 0x002fea0003c00000 */
.L_x_4:
[----:B------:R-:W-:Y:S01]  /*0320*/  IMAD.MOV.U32 R8, RZ, RZ, 0x1 ;  /* 0x00000001ff087424 */ /* 0x000fe200078e00ff */
[----:B------:R0:W1:Y:S01]  /*0330*/  LDC.64 R10, c[0x4][R17] ;  /* 0x01000000110a7b82 */ /* 0x0000620000000a00 */
[----:B------:R-:W-:Y:S01]  /*0340*/  IMAD.MOV.U32 R9, RZ, RZ, 0x1 ;  /* 0x00000001ff097424 */ /* 0x000fe200078e00ff */
[----:B------:R-:W2:Y:S01]  /*0350*/  LDCU.64 UR4, c[0x4][0x28] ;  /* 0x01000500ff0477ac */ /* 0x000ea20008000a00 */
[----:B------:R-:W-:Y:S02]  /*0360*/  IMAD.MOV.U32 R6, RZ, RZ, R2 ;  /* 0x000000ffff067224 */ /* 0x000fe400078e0002 */
[----:B------:R-:W-:Y:S01]  /*0370*/  IMAD.MOV.U32 R7, RZ, RZ, R16 ;  /* 0x000000ffff077224 */ /* 0x000fe200078e0010 */
[----:B------:R0:W-:Y:S01]  /*0380*/  STL.64 [R1], R8 ;  /* 0x0000000801007387 */ /* 0x0001e20000100a00 */
[----:B--2---:R-:W-:Y:S01]  /*0390*/  MOV R4, UR4 ;  /* 0x0000000400047c02 */ /* 0x004fe20008000f00 */
[----:B0-----:R-:W-:-:S07]  /*03a0*/  IMAD.U32 R5, RZ, RZ, UR5 ;  /* 0x00000005ff057e24 */ /* 0x001fce000f8e00ff */
[----:B------:R-:W-:-:S07]  /*03b0*/  LEPC R20, `(.L_x_5) ;  /* 0x000000001014794e */ /* 0x000fce0000000000 */
[----:B-1----:R-:W-:Y:S05]  /*03c0*/  CALL.ABS.NOINC R10 ;  /* 0x000000000a007343 */ /* 0x002fea0003c00000 */
.L_x_5:
[----:B------:R-:W-:Y:S02]  /*03d0*/  HFMA2 R8, -RZ, RZ, 0, 1.1920928955078125e-07 ;  /* 0x00000002ff087431 */ /* 0x000fe400000001ff */
[----:B------:R-:W-:Y:S01]  /*03e0*/  IMAD.MOV.U32 R9, RZ, RZ, 0x2 ;  /* 0x00000002ff097424 */ /* 0x000fe200078e00ff */
[----:B------:R0:W1:Y:S01]  /*03f0*/  LDC.64 R10, c[0x4][R17] ;  /* 0x01000000110a7b82 */ /* 0x0000620000000a00 */
[----:B------:R-:W2:Y:S01]  /*0400*/  LDCU.64 UR4, c[0x4][0x28] ;  /* 0x01000500ff0477ac */ /* 0x000ea20008000a00 */
[----:B------:R-:W-:Y:S02]  /*0410*/  IMAD.MOV.U32 R6, RZ, RZ, R2 ;  /* 0x000000ffff067224 */ /* 0x000fe400078e0002 */
[----:B------:R-:W-:Y:S01]  /*0420*/  IMAD.MOV.U32 R7, RZ, RZ, R16 ;  /* 0x000000ffff077224 */ /* 0x000fe200078e0010 */
[----:B------:R0:W-:Y:S01]  /*0430*/  STL.64 [R1], R8 ;  /* 0x0000000801007387 */ /* 0x0001e20000100a00 */
[----:B--2---:R-:W-:Y:S01]  /*0440*/  IMAD.U32 R4, RZ, RZ, UR4 ;  /* 0x00000004ff047e24 */ /* 0x004fe2000f8e00ff */
[----:B0-----:R-:W-:-:S07]  /*0450*/  MOV R5, UR5 ;  /* 0x0000000500057c02 */ /* 0x001fce0008000f00 */
[----:B------:R-:W-:-:S07]  /*0460*/  LEPC R20, `(.L_x_6) ;  /* 0x000000001014794e */ /* 0x000fce0000000000 */
[----:B-1----:R-:W-:Y:S05]  /*0470*/  CALL.ABS.NOINC R10 ;  /* 0x000000000a007343 */ /* 0x002fea0003c00000 */
.L_x_6:
[----:B------:R-:W-:Y:S02]  /*0480*/  HFMA2 R8, -RZ, RZ, 0, 1.78813934326171875e-07 ;  /* 0x00000003ff087431 */ /* 0x000fe400000001ff */
        /* <DEDUP_REMOVED lines=10> */
.L_x_7:
[----:B------:R-:W-:Y:S02]  /*0530*/  HFMA2 R8, -RZ, RZ, 0, 2.384185791015625e-07 ;  /* 0x00000004ff087431 */ /* 0x000fe400000001ff */
        /* <DEDUP_REMOVED lines=10> */
.L_x_8:
[----:B------:R-:W-:Y:S02]  /*05e0*/  HFMA2 R8, -RZ, RZ, 0, 2.98023223876953125e-07 ;  /* 0x00000005ff087431 */ /* 0x000fe400000001ff */
        /* <DEDUP_REMOVED lines=10> */
.L_x_9:
[----:B------:R-:W-:Y:S02]  /*0690*/  HFMA2 R8, -RZ, RZ, 0, 3.5762786865234375e-07 ;  /* 0x00000006ff087431 */ /* 0x000fe400000001ff */
        /* <DEDUP_REMOVED lines=10> */
.L_x_10:
[----:B------:R-:W-:Y:S02]  /*0740*/  HFMA2 R8, -RZ, RZ, 0, 4.17232513427734375e-07 ;  /* 0x00000007ff087431 */ /* 0x000fe400000001ff */
        /* <DEDUP_REMOVED lines=10> */
.L_x_11:
[----:B------:R0:W1:Y:S01]  /*07f0*/  LDC.64 R2, c[0x4][R17] ;  /* 0x0100000011027b82 */ /* 0x0000620000000a00 */
[----:B------:R-:W2:Y:S01]  /*0800*/  LDCU.64 UR4, c[0x4][0x30] ;  /* 0x01000600ff0477ac */ /* 0x000ea20008000a00 */
[----:B------:R-:W-:Y:S02]  /*0810*/  CS2R R6, SRZ ;  /* 0x0000000000067805 */ /* 0x000fe4000001ff00 */
[----:B--2---:R-:W-:Y:S01]  /*0820*/  MOV R4, UR4 ;  /* 0x0000000400047c02 */ /* 0x004fe20008000f00 */
[----:B0-----:R-:W-:-:S07]  /*0830*/  IMAD.U32 R5, RZ, RZ, UR5 ;  /* 0x00000005ff057e24 */ /* 0x001fce000f8e00ff */
[----:B------:R-:W-:-:S07]  /*0840*/  LEPC R20, `(.L_x_12) ;  /* 0x000000001014794e */ /* 0x000fce0000000000 */
[----:B-1----:R-:W-:Y:S05]  /*0850*/  CALL.ABS.NOINC R2 ;  /* 0x0000000002007343 */ /* 0x002fea0003c00000 */
.L_x_12:
[----:B------:R0:W1:Y:S01]  /*0860*/  LDC.64 R2, c[0x4][R17] ;  /* 0x0100000011027b82 */ /* 0x0000620000000a00 */
[----:B------:R-:W2:Y:S01]  /*0870*/  LDCU.64 UR4, c[0x4][0x38] ;  /* 0x01000700ff0477ac */ /* 0x000ea20008000a00 */
[----:B------:R-:W-:Y:S01]  /*0880*/  CS2R R6, SRZ ;  /* 0x0000000000067805 */ /* 0x000fe2000001ff00 */
[----:B--2---:R-:W-:Y:S01]  /*0890*/  IMAD.U32 R4, RZ, RZ, UR4 ;  /* 0x00000004ff047e24 */ /* 0x004fe2000f8e00ff */
[----:B0-----:R-:W-:-:S07]  /*08a0*/  MOV R5, UR5 ;  /* 0x0000000500057c02 */ /* 0x001fce0008000f00 */
[----:B------:R-:W-:-:S07]  /*08b0*/  LEPC R20, `(.L_x_13) ;  /* 0x000000001014794e */ /* 0x000fce0000000000 */
[----:B-1----:R-:W-:Y:S05]  /*08c0*/  CALL.ABS.NOINC R2 ;  /* 0x0000000002007343 */ /* 0x002fea0003c00000 */
.L_x_13:
[----:B------:R0:W1:Y:S01]  /*08d0*/  LDC.64 R2, c[0x4][R17] ;  /* 0x0100000011027b82 */ /* 0x0000620000000a00 */
[----:B------:R-:W2:Y:S01]  /*08e0*/  LDCU.64 UR4, c[0x4][0x40] ;  /* 0x01000800ff0477ac */ /* 0x000ea20008000a00 */
[----:B------:R-:W-:Y:S01]  /*08f0*/  CS2R R6, SRZ ;  /* 0x0000000000067805 */ /* 0x000fe2000001ff00 */
[----:B--2---:R-:W-:Y:S02]  /*0900*/  IMAD.U32 R4, RZ, RZ, UR4 ;  /* 0x00000004ff047e24 */ /* 0x004fe4000f8e00ff */
[----:B0-----:R-:W-:-:S07]  /*0910*/  IMAD.U32 R5, RZ, RZ, UR5 ;  /* 0x00000005ff057e24 */ /* 0x001fce000f8e00ff */
[----:B------:R-:W-:-:S07]  /*0920*/  LEPC R20, `(.L_x_14) ;  /* 0x000000001014794e */ /* 0x000fce0000000000 */
[----:B-1----:R-:W-:Y:S05]  /*0930*/  CALL.ABS.NOINC R2 ;  /* 0x0000000002007343 */ /* 0x002fea0003c00000 */
.L_x_14:
[----:B------:R0:W1:Y:S01]  /*0940*/  LDC.64 R2, c[0x4][R17] ;  /* 0x0100000011027b82 */ /* 0x0000620000000a00 */
[----:B------:R-:W2:Y:S01]  /*0950*/  LDCU.64 UR4, c[0x4][0x48] ;  /* 0x01000900ff0477ac */ /* 0x000ea20008000a00 */
[----:B------:R-:W-:Y:S02]  /*0960*/  CS2R R6, SRZ ;  /* 0x0000000000067805 */ /* 0x000fe4000001ff00 */
[----:B--2---:R-:W-:Y:S01]  /*0970*/  MOV R4, UR4 ;  /* 0x0000000400047c02 */ /* 0x004fe20008000f00 */
[----:B0-----:R-:W-:-:S07]  /*0980*/  IMAD.U32 R5, RZ, RZ, UR5 ;  /* 0x00000005ff057e24 */ /* 0x001fce000f8e00ff */
[----:B------:R-:W-:-:S07]  /*0990*/  LEPC R20, `(.L_x_15) ;  /* 0x000000001014794e */ /* 0x000fce0000000000 */
[----:B-1----:R-:W-:Y:S05]  /*09a0*/  CALL.ABS.NOINC R2 ;  /* 0x0000000002007343 */ /* 0x002fea0003c00000 */
.L_x_15:
[----:B------:R0:W1:Y:S01]  /*09b0*/  LDC.64 R2, c[0x4][R17] ;  /* 0x0100000011027b82 */ /* 0x0000620000000a00 */
[----:B------:R-:W2:Y:S01]  /*09c0*/  LDCU.64 UR4, c[0x4][0x50] ;  /* 0x01000a00ff0477ac */ /* 0x000ea20008000a00 */
[----:B------:R-:W-:Y:S01]  /*09d0*/  CS2R R6, SRZ ;  /* 0x0000000000067805 */ /* 0x000fe2000001ff00 */
[----:B--2---:R-:W-:Y:S01]  /*09e0*/  IMAD.U32 R4, RZ, RZ, UR4 ;  /* 0x00000004ff047e24 */ /* 0x004fe2000f8e00ff */
[----:B0-----:R-:W-:-:S07]  /*09f0*/  MOV R5, UR5 ;  /* 0x0000000500057c02 */ /* 0x001fce0008000f00 */
[----:B------:R-:W-:-:S07]  /*0a00*/  LEPC R20, `(.L_x_16) ;  /* 0x000000001014794e */ /* 0x000fce0000000000 */
[----:B-1----:R-:W-:Y:S05]  /*0a10*/  CALL.ABS.NOINC R2 ;  /* 0x0000000002007343 */ /* 0x002fea0003c00000 */
.L_x_16:
[----:B------:R0:W1:Y:S01]  /*0a20*/  LDC.64 R2, c[0x4][R17] ;  /* 0x0100000011027b82 */ /* 0x0000620000000a00 */
[----:B------:R-:W2:Y:S01]  /*0a30*/  LDCU.64 UR4, c[0x4][0x58] ;  /* 0x01000b00ff0477ac */ /* 0x000ea20008000a00 */
[----:B------:R-:W-:Y:S01]  /*0a40*/  CS2R R6, SRZ ;  /* 0x0000000000067805 */ /* 0x000fe2000001ff00 */
[----:B--2---:R-:W-:Y:S02]  /*0a50*/  IMAD.U32 R4, RZ, RZ, UR4 ;  /* 0x00000004ff047e24 */ /* 0x004fe4000f8e00ff */
[----:B0-----:R-:W-:-:S07]  /*0a60*/  IMAD.U32 R5, RZ, RZ, UR5 ;  /* 0x00000005ff057e24 */ /* 0x001fce000f8e00ff */
[----:B------:R-:W-:-:S07]  /*0a70*/  LEPC R20, `(.L_x_17) ;  /* 0x000000001014794e */ /* 0x000fce0000000000 */
[----:B-1----:R-:W-:Y:S05]  /*0a80*/  CALL.ABS.NOINC R2 ;  /* 0x0000000002007343 */ /* 0x002fea0003c00000 */
.L_x_17:
[----:B------:R0:W1:Y:S01]  /*0a90*/  LDC.64 R2, c[0x4][R17] ;  /* 0x0100000011027b82 */ /* 0x0000620000000a00 */
[----:B------:R-:W2:Y:S01]  /*0aa0*/  LDCU.64 UR4, c[0x4][0x60] ;  /* 0x01000c00ff0477ac */ /* 0x000ea20008000a00 */
[----:B------:R-:W-:Y:S02]  /*0ab0*/  CS2R R6, SRZ ;  /* 0x0000000000067805 */ /* 0x000fe4000001ff00 */
[----:B--2---:R-:W-:Y:S01]  /*0ac0*/  MOV R4, UR4 ;  /* 0x0000000400047c02 */ /* 0x004fe20008000f00 */
[----:B0-----:R-:W-:-:S07]  /*0ad0*/  IMAD.U32 R5, RZ, RZ, UR5 ;  /* 0x00000005ff057e24 */ /* 0x001fce000f8e00ff */
[----:B------:R-:W-:-:S07]  /*0ae0*/  LEPC R20, `(.L_x_18) ;  /* 0x000000001014794e */ /* 0x000fce0000000000 */
[----:B-1----:R-:W-:Y:S05]  /*0af0*/  CALL.ABS.NOINC R2 ;  /* 0x0000000002007343 */ /* 0x002fea0003c00000 */
.L_x_18:
[----:B------:R-:W-:Y:S05]  /*0b00*/  EXIT ;  /* 0x000000000000794d */ /* 0x000fea0003800000 */
.L_x_19:
[----:B------:R-:W-:-:S00]  /*0b10*/  BRA `(.L_x_19) ;  /* 0xfffffffc00fc7947 */ /* 0x000fc0000383ffff */
[----:B------:R-:W-:-:S00]  /*0b20*/  NOP ;  /* 0x0000000000007918 */ /* 0x000fc00000000000 */
        /* <DEDUP_REMOVED lines=13> */
.L_x_25:


//--------------------- .text._Z24transposeWithoutConflictPfS_i --------------------------
	.section	.text._Z24transposeWithoutConflictPfS_i,"ax",@progbits
	.align	128
        .global         _Z24transposeWithoutConflictPfS_i
        .type           _Z24transposeWithoutConflictPfS_i,@function
        .size           _Z24transposeWithoutConflictPfS_i,(.L_x_26 - _Z24transposeWithoutConflictPfS_i)
        .other          _Z24transposeWithoutConflictPfS_i,@"STO_CUDA_ENTRY STV_DEFAULT"
_Z24transposeWithoutConflictPfS_i:
.text._Z24transposeWithoutConflictPfS_i:
[----:B------:R-:W-:Y:S01]  /*0000*/  LDC R1, c[0x0][0x37c] ;  /* 0x0000df00ff017b82 */ /* 0x000fe20000000800 */
[----:B------:R-:W0:Y:S01]  /*0010*/  S2R R7, SR_CTAID.X ;  /* 0x0000000000077919 */ /* 0x000e220000002500 */
[----:B------:R-:W1:Y:S01]  /*0020*/  LDCU UR6, c[0x0][0x390] ;  /* 0x00007200ff0677ac */ /* 0x000e620008000800 */
[----:B------:R-:W0:Y:S01]  /*0030*/  S2R R6, SR_TID.X ;  /* 0x0000000000067919 */ /* 0x000e220000002100 */
[----:B------:R-:W2:Y:S01]  /*0040*/  LDCU.64 UR4, c[0x0][0x358] ;  /* 0x00006b00ff0477ac */ /* 0x000ea20008000a00 */
[----:B------:R-:W3:Y:S01]  /*0050*/  S2R R8, SR_TID.Y ;  /* 0x0000000000087919 */ /* 0x000ee20000002200 */
[----:B------:R-:W3:Y:S01]  /*0060*/  S2R R9, SR_CTAID.Y ;  /* 0x0000000000097919 */ /* 0x000ee20000002600 */
[----:B0-----:R-:W-:Y:S02]  /*0070*/  IMAD R0, R7, 0x20, R6 ;  /* 0x0000002007007824 */ /* 0x001fe400078e0206 */
[----:B---3--:R-:W-:-:S05]  /*0080*/  IMAD R5, R9, 0x20, R8 ;  /* 0x0000002009057824 */ /* 0x008fca00078e0208 */
[----:B------:R-:W-:-:S04]  /*0090*/  VIMNMX R2, PT, PT, R0, R5, !PT ;  /* 0x0000000500027248 */ /* 0x000fc80007fe0100 */
[----:B-1----:R-:W-:-:S13]  /*00a0*/  ISETP.GE.AND P0, PT, R2, UR6, PT ;  /* 0x0000000602007c0c */ /* 0x002fda000bf06270 */
[----:B------:R-:W0:Y:S01]  /*00b0*/  @!P0 LDC.64 R2, c[0x0][0x388] ;  /* 0x0000e200ff028b82 */ /* 0x000e220000000a00 */
[----:B------:R-:W-:-:S04]  /*00c0*/  @!P0 IMAD R5, R5, UR6, R0 ;  /* 0x0000000605058c24 */ /* 0x000fc8000f8e0200 */
[----:B0-----:R-:W-:-:S06]  /*00d0*/  @!P0 IMAD.WIDE R2, R5, 0x4, R2 ;  /* 0x0000000405028825 */ /* 0x001fcc00078e0202 */
[----:B--2---:R-:W2:Y:S01]  /*00e0*/  @!P0 LDG.E R2, desc[UR4][R2.64] ;  /* 0x0000000402028981 */ /* 0x004ea2000c1e1900 */
[----:B------:R-:W-:Y:S01]  /*00f0*/  @!P0 MOV R0, 0x400 ;  /* 0x0000040000008802 */ /* 0x000fe20000000f00 */
[----:B------:R-:W-:Y:S01]  /*0100*/  IMAD R4, R9, 0x20, R6 ;  /* 0x0000002009047824 */ /* 0x000fe200078e0206 */
[----:B------:R-:W-:Y:S01]  /*0110*/  LEA R7, R7, R8, 0x5 ;  /* 0x0000000807077211 */ /* 0x000fe200078e28ff */
[----:B------:R-:W0:Y:S02]  /*0120*/  @!P0 S2R R5, SR_CgaCtaId ;  /* 0x0000000000058919 */ /* 0x000e240000008800 */
[----:B0-----:R-:W-:Y:S02]  /*0130*/  @!P0 LEA R0, R5, R0, 0x18 ;  /* 0x0000000005008211 */ /* 0x001fe400078ec0ff */
[----:B------:R-:W-:-:S03]  /*0140*/  VIMNMX R5, PT, PT, R4, R7, !PT ;  /* 0x0000000704057248 */ /* 0x000fc60007fe0100 */
[----:B------:R-:W-:Y:S01]  /*0150*/  @!P0 IMAD R0, R8, 0x84, R0 ;  /* 0x0000008408008824 */ /* 0x000fe200078e0200 */
[----:B------:R-:W-:-:S04]  /*0160*/  ISETP.GE.AND P1, PT, R5, UR6, PT ;  /* 0x0000000605007c0c */ /* 0x000fc8000bf26270 */
[----:B------:R-:W-:-:S05]  /*0170*/  @!P0 LEA R5, R6, R0, 0x2 ;  /* 0x0000000006058211 */ /* 0x000fca00078e10ff */
[----:B--2---:R0:W-:Y:S01]  /*0180*/  @!P0 STS [R5], R2 ;  /* 0x0000000205008388 */ /* 0x0041e20000000800 */
[----:B------:R-:W-:Y:S06]  /*0190*/  BAR.SYNC.DEFER_BLOCKING 0x0 ;  /* 0x0000000000007b1d */ /* 0x000fec0000010000 */
[----:B------:R-:W-:Y:S05]  /*01a0*/  @P1 EXIT ;  /* 0x000000000000194d */ /* 0x000fea0003800000 */
[----:B------:R-:W1:Y:S01]  /*01b0*/  S2R R3, SR_CgaCtaId ;  /* 0x0000000000037919 */ /* 0x000e620000008800 */
[----:B------:R-:W-:Y:S01]  /*01c0*/  MOV R0, 0x400 ;  /* 0x0000040000007802 */ /* 0x000fe20000000f00 */
[----:B------:R-:W-:-:S03]  /*01d0*/  IMAD R7, R7, UR6, R4 ;  /* 0x0000000607077c24 */ /* 0x000fc6000f8e0204 */
[----:B-1----:R-:W-:-:S05]  /*01e0*/  LEA R3, R3, R0, 0x18 ;  /* 0x0000000003037211 */ /* 0x002fca00078ec0ff */
[----:B------:R-:W-:Y:S02]  /*01f0*/  IMAD R0, R6, 0x84, R3 ;  /* 0x0000008406007824 */ /* 0x000fe400078e0203 */
[----:B0-----:R-:W0:Y:S02]  /*0200*/  LDC.64 R2, c[0x0][0x380] ;  /* 0x0000e000ff027b82 */ /* 0x001e240000000a00 */
[----:B------:R-:W-:-:S05]  /*0210*/  IMAD R0, R8, 0x4, R0 ;  /* 0x0000000408007824 */ /* 0x000fca00078e0200 */
[----:B------:R-:W1:Y:S01]  /*0220*/  LDS R5, [R0] ;  /* 0x0000000000057984 */ /* 0x000e620000000800 */
[----:B0-----:R-:W-:-:S05]  /*0230*/  IMAD.WIDE R2, R7, 0x4, R2 ;  /* 0x0000000407027825 */ /* 0x001fca00078e0202 */
[----:B-1----:R-:W-:Y:S01]  /*0240*/  STG.E desc[UR4][R2.64], R5 ;  /* 0x0000000502007986 */ /* 0x002fe2000c101904 */
[----:B------:R-:W-:Y:S05]  /*0250*/  EXIT ;  /* 0x000000000000794d */ /* 0x000fea0003800000 */
.L_x_20:
        /* <DEDUP_REMOVED lines=10> */
.L_x_26:


//--------------------- .text._Z21transposeWithConflictPfS_i --------------------------
	.section	.text._Z21transposeWithConflictPfS_i,"ax",@progbits
	.align	128
        .global         _Z21transposeWithConflictPfS_i
        .type           _Z21transposeWithConflictPfS_i,@function
        .size           _Z21transposeWithConflictPfS_i,(.L_x_27 - _Z21transposeWithConflictPfS_i)
        .other          _Z21transposeWithConflictPfS_i,@"STO_CUDA_ENTRY STV_DEFAULT"
_Z21transposeWithConflictPfS_i:
.text._Z21transposeWithConflictPfS_i:
        /* <DEDUP_REMOVED lines=20> */
[----:B------:R-:W-:Y:S02]  /*0140*/  VIMNMX R5, PT, PT, R4, R7, !PT ;  /* 0x0000000704057248 */ /* 0x000fe40007fe0100 */
[----:B------:R-:W-:-:S02]  /*0150*/  @!P0 LEA R0, R8, R0, 0x7 ;  /* 0x0000000008008211 */ /* 0x000fc400078e38ff */
[----:B------:R-:W-:-:S03]  /*0160*/  ISETP.GE.AND P1, PT, R5, UR8, PT ;  /* 0x0000000805007c0c */ /* 0x000fc6000bf26270 */
[----:B------:R-:W-:-:S05]  /*0170*/  @!P0 IMAD R5, R6, 0x4, R0 ;  /* 0x0000000406058824 */ /* 0x000fca00078e0200 */
[----:B--2---:R0:W-:Y:S01]  /*0180*/  @!P0 STS [R5], R2 ;  /* 0x0000000205008388 */ /* 0x0041e20000000800 */
[----:B------:R-:W-:Y:S06]  /*0190*/  BAR.SYNC.DEFER_BLOCKING 0x0 ;  /* 0x0000000000007b1d */ /* 0x000fec0000010000 */
[----:B------:R-:W-:Y:S05]  /*01a0*/  @P1 EXIT ;  /* 0x000000000000194d */ /* 0x000fea0003800000 */
[----:B------:R-:W1:Y:S01]  /*01b0*/  S2UR UR5, SR_CgaCtaId ;  /* 0x00000000000579c3 */ /* 0x000e620000008800 */
[----:B------:R-:W-:Y:S01]  /*01c0*/  UMOV UR4, 0x400 ;  /* 0x0000040000047882 */ /* 0x000fe20000000000 */
[----:B------:R-:W-:-:S06]  /*01d0*/  IMAD R7, R7, UR8, R4 ;  /* 0x0000000807077c24 */ /* 0x000fcc000f8e0204 */
[----:B0-----:R-:W0:Y:S01]  /*01e0*/  LDC.64 R2, c[0x0][0x380] ;  /* 0x0000e000ff027b82 */ /* 0x001e220000000a00 */
[----:B-1----:R-:W-:-:S06]  /*01f0*/  ULEA UR4, UR5, UR4, 0x18 ;  /* 0x0000000405047291 */ /* 0x002fcc000f8ec0ff */
[----:B------:R-:W-:Y:S01]  /*0200*/  LEA R0, R6, UR4, 0x7 ;  /* 0x0000000406007c11 */ /* 0x000fe2000f8e38ff */
[----:B0-----:R-:W-:-:S03]  /*0210*/  IMAD.WIDE R2, R7, 0x4, R2 ;  /* 0x0000000407027825 */ /* 0x001fc600078e0202 */
[----:B------:R-:W-:-:S05]  /*0220*/  LEA R0, R8, R0, 0x2 ;  /* 0x0000000008007211 */ /* 0x000fca00078e10ff */
[----:B------:R-:W0:Y:S04]  /*0230*/  LDS R5, [R0] ;  /* 0x0000000000057984 */ /* 0x000e280000000800 */
[----:B0-----:R-:W-:Y:S01]  /*0240*/  STG.E desc[UR6][R2.64], R5 ;  /* 0x0000000502007986 */ /* 0x001fe2000c101906 */
[----:B------:R-:W-:Y:S05]  /*0250*/  EXIT ;  /* 0x000000000000794d */ /* 0x000fea0003800000 */
.L_x_21:
        /* <DEDUP_REMOVED lines=10> */
.L_x_27:


//--------------------- .text._Z11withPaddingPf   --------------------------
	.section	.text._Z11withPaddingPf,"ax",@progbits
	.align	128
        .global         _Z11withPaddingPf
        .type           _Z11withPaddingPf,@function
        .size           _Z11withPaddingPf,(.L_x_28 - _Z11withPaddingPf)
        .other          _Z11withPaddingPf,@"STO_CUDA_ENTRY STV_DEFAULT"
_Z11withPaddingPf:
.text._Z11withPaddingPf:
[----:B------:R-:W-:Y:S01]  /*0000*/  LDC R1, c[0x0][0x37c] ;  /* 0x0000df00ff017b82 */ /* 0x000fe20000000800 */
[----:B------:R-:W0:Y:S07]  /*0010*/  S2R R0, SR_TID.X ;  /* 0x0000000000007919 */ /* 0x000e2e0000002100 */
[----:B------:R-:W1:Y:S01]  /*0020*/  S2UR UR5, SR_CgaCtaId ;  /* 0x00000000000579c3 */ /* 0x000e620000008800 */
[----:B------:R-:W-:Y:S02]  /*0030*/  UMOV UR4, 0x400 ;  /* 0x0000040000047882 */ /* 0x000fe40000000000 */
[----:B-1----:R-:W-:Y:S01]  /*0040*/  ULEA UR4, UR5, UR4, 0x18 ;  /* 0x0000000405047291 */ /* 0x002fe2000f8ec0ff */
[----:B0-----:R-:W-:-:S02]  /*0050*/  SHF.L.U32 R2, R0, 0x2, RZ ;  /* 0x0000000200027819 */ /* 0x001fc400000006ff */
[----:B------:R-:W-:Y:S02]  /*0060*/  SHF.R.U32.HI R3, RZ, 0x5, R0 ;  /* 0x00000005ff037819 */ /* 0x000fe40000011600 */
[----:B------:R-:W-:Y:S02]  /*0070*/  LOP3.LUT R2, R2, 0x7c, RZ, 0xc0, !PT ;  /* 0x0000007c02027812 */ /* 0x000fe400078ec0ff */
[----:B------:R-:W-:Y:S02]  /*0080*/  I2FP.F32.U32 R4, R0 ;  /* 0x0000000000047245 */ /* 0x000fe40000201000 */
[----:B------:R-:W-:-:S05]  /*0090*/  IADD3 R6, PT, PT, R2, UR4, RZ ;  /* 0x0000000402067c10 */ /* 0x000fca000fffe0ff */
[----:B------:R-:W-:-:S05]  /*00a0*/  IMAD R3, R3, 0x84, R6 ;  /* 0x0000008403037824 */ /* 0x000fca00078e0206 */
[----:B------:R-:W-:Y:S01]  /*00b0*/  STS [R3], R4 ;  /* 0x0000000403007388 */ /* 0x000fe20000000800 */
[----:B------:R-:W-:Y:S06]  /*00c0*/  BAR.SYNC.DEFER_BLOCKING 0x0 ;  /* 0x0000000000007b1d */ /* 0x000fec0000010000 */
[----:B------:R-:W0:Y:S04]  /*00d0*/  LDS R5, [R2+UR4] ;  /* 0x0000000402057984 */ /* 0x000e280008000800 */
[----:B------:R-:W1:Y:S04]  /*00e0*/  LDS R6, [R2+UR4+0x84] ;  /* 0x0000840402067984 */ /* 0x000e680008000800 */
[----:B------:R-:W2:Y:S04]  /*00f0*/  LDS R7, [R2+UR4+0x108] ;  /* 0x0001080402077984 */ /* 0x000ea80008000800 */
[----:B------:R-:W3:Y:S04]  /*0100*/  LDS R8, [R2+UR4+0x18c] ;  /* 0x00018c0402087984 */ /* 0x000ee80008000800 */
[----:B------:R-:W4:Y:S04]  /*0110*/  LDS R9, [R2+UR4+0x210] ;  /* 0x0002100402097984 */ /* 0x000f280008000800 */
[----:B------:R-:W5:Y:S04]  /*0120*/  LDS R10, [R2+UR4+0x294] ;  /* 0x00029404020a7984 */ /* 0x000f680008000800 */
[----:B------:R-:W5:Y:S04]  /*0130*/  LDS R11, [R2+UR4+0x318] ;  /* 0x00031804020b7984 */ /* 0x000f680008000800 */
[----:B------:R-:W5:Y:S04]  /*0140*/  LDS R12, [R2+UR4+0x39c] ;  /* 0x00039c04020c7984 */ /* 0x000f680008000800 */
[----:B------:R-:W5:Y:S04]  /*0150*/  LDS R13, [R2+UR4+0x420] ;  /* 0x00042004020d7984 */ /* 0x000f680008000800 */
[----:B------:R-:W5:Y:S01]  /*0160*/  LDS R4, [R2+UR4+0x4a4] ;  /* 0x0004a40402047984 */ /* 0x000f620008000800 */
[----:B0-----:R-:W-:-:S03]  /*0170*/  FADD R5, RZ, R5 ;  /* 0x00000005ff057221 */ /* 0x001fc60000000000 */
[----:B------:R-:W0:Y:S01]  /*0180*/  LDS R3, [R2+UR4+0x528] ;  /* 0x0005280402037984 */ /* 0x000e220008000800 */
[----:B-1----:R-:W-:-:S03]  /*0190*/  FADD R6, R5, R6 ;  /* 0x0000000605067221 */ /* 0x002fc60000000000 */
[----:B------:R-:W-:Y:S01]  /*01a0*/  LDS R15, [R2+UR4+0xc60] ;  /* 0x000c6004020f7984 */ /* 0x000fe20008000800 */
[----:B--2---:R-:W-:-:S03]  /*01b0*/  FADD R7, R6, R7 ;  /* 0x0000000706077221 */ /* 0x004fc60000000000 */
[----:B------:R-:W1:Y:S01]  /*01c0*/  LDS R5, [R2+UR4+0x5ac] ;  /* 0x0005ac0402057984 */ /* 0x000e620008000800 */
[----:B---3--:R-:W-:-:S03]  /*01d0*/  FADD R8, R7, R8 ;  /* 0x0000000807087221 */ /* 0x008fc60000000000 */
[----:B------:R-:W2:Y:S01]  /*01e0*/  LDS R6, [R2+UR4+0x630] ;  /* 0x0006300402067984 */ /* 0x000ea20008000800 */
[----:B----4-:R-:W-:-:S03]  /*01f0*/  FADD R9, R8, R9 ;  /* 0x0000000908097221 */ /* 0x010fc60000000000 */
[----:B------:R-:W3:Y:S01]  /*0200*/  LDS R7, [R2+UR4+0x6b4] ;  /* 0x0006b40402077984 */ /* 0x000ee20008000800 */
[----:B-----5:R-:W-:-:S03]  /*0210*/  FADD R10, R9, R10 ;  /* 0x0000000a090a7221 */ /* 0x020fc60000000000 */
[----:B------:R-:W4:Y:S01]  /*0220*/  LDS R8, [R2+UR4+0x738] ;  /* 0x0007380402087984 */ /* 0x000f220008000800 */
[----:B------:R-:W-:-:S03]  /*0230*/  FADD R11, R10, R11 ;  /* 0x0000000b0a0b7221 */ /* 0x000fc60000000000 */
[----:B------:R-:W5:Y:S01]  /*0240*/  LDS R9, [R2+UR4+0x7bc] ;  /* 0x0007bc0402097984 */ /* 0x000f620008000800 */
[----:B------:R-:W-:-:S03]  /*0250*/  FADD R12, R11, R12 ;  /* 0x0000000c0b0c7221 */ /* 0x000fc60000000000 */
[----:B------:R-:W5:Y:S01]  /*0260*/  LDS R10, [R2+UR4+0x840] ;  /* 0x00084004020a7984 */ /* 0x000f620008000800 */
[----:B------:R-:W-:-:S03]  /*0270*/  FADD R13, R12, R13 ;  /* 0x0000000d0c0d7221 */ /* 0x000fc60000000000 */
[----:B------:R-:W5:Y:S01]  /*0280*/  LDS R11, [R2+UR4+0x8c4] ;  /* 0x0008c404020b7984 */ /* 0x000f620008000800 */
[----:B------:R-:W-:-:S03]  /*0290*/  FADD R14, R13, R4 ;  /* 0x000000040d0e7221 */ /* 0x000fc60000000000 */
[----:B------:R-:W5:Y:S04]  /*02a0*/  LDS R12, [R2+UR4+0x948] ;  /* 0x00094804020c7984 */ /* 0x000f680008000800 */
[----:B------:R-:W5:Y:S01]  /*02b0*/  LDS R4, [R2+UR4+0x9cc] ;  /* 0x0009cc0402047984 */ /* 0x000f620008000800 */
[----:B0-----:R-:W-:-:S03]  /*02c0*/  FADD R14, R14, R3 ;  /* 0x000000030e0e7221 */ /* 0x001fc60000000000 */
        /* <DEDUP_REMOVED lines=12> */
[----:B------:R-:W-:Y:S01]  /*0390*/  LDS R19, [R2+UR4+0xe70] ;  /* 0x000e700402137984 */ /* 0x000fe20008000800 */
[----:B------:R-:W-:-:S03]  /*03a0*/  FADD R11, R10, R11 ;  /* 0x0000000b0a0b7221 */ /* 0x000fc60000000000 */
[----:B------:R-:W5:Y:S01]  /*03b0*/  LDS R9, [R2+UR4+0xd68] ;  /* 0x000d680402097984 */ /* 0x000f620008000800 */
[----:B------:R-:W-:-:S03]  /*03c0*/  FADD R11, R11, R12 ;  /* 0x0000000c0b0b7221 */ /* 0x000fc60000000000 */
[----:B------:R-:W-:Y:S01]  /*03d0*/  LDS R8, [R2+UR4+0xffc] ;  /* 0x000ffc0402087984 */ /* 0x000fe20008000800 */
[----:B------:R-:W-:-:S03]  /*03e0*/  FADD R4, R11, R4 ;  /* 0x000000040b047221 */ /* 0x000fc60000000000 */
[----:B------:R-:W5:Y:S01]  /*03f0*/  LDS R11, [R2+UR4+0xef4] ;  /* 0x000ef404020b7984 */ /* 0x000f620008000800 */
[----:B0-----:R-:W-:-:S03]  /*0400*/  FADD R4, R4, R3 ;  /* 0x0000000304047221 */ /* 0x001fc60000000000 */
[----:B------:R-:W0:Y:S01]  /*0410*/  LDS R3, [R2+UR4+0xf78] ;  /* 0x000f780402037984 */ /* 0x000e220008000800 */
[----:B------:R-:W0:Y:S01]  /*0420*/  LDCU.64 UR4, c[0x0][0x358] ;  /* 0x00006b00ff0477ac */ /* 0x000e220008000a00 */
[----:B-1----:R-:W-:-:S04]  /*0430*/  FADD R5, R4, R5 ;  /* 0x0000000504057221 */ /* 0x002fc80000000000 */
[----:B--2---:R-:W-:Y:S02]  /*0440*/  FADD R6, R5, R6 ;  /* 0x0000000605067221 */ /* 0x004fe40000000000 */
[----:B------:R-:W1:Y:S02]  /*0450*/  LDC.64 R4, c[0x0][0x380] ;  /* 0x0000e000ff047b82 */ /* 0x000e640000000a00 */
[----:B---3--:R-:W-:-:S04]  /*0460*/  FADD R6, R6, R13 ;  /* 0x0000000d06067221 */ /* 0x008fc80000000000 */
[----:B------:R-:W-:-:S04]  /*0470*/  FADD R6, R6, R15 ;  /* 0x0000000f06067221 */ /* 0x000fc80000000000 */
[----:B----4-:R-:W-:-:S04]  /*0480*/  FADD R6, R6, R7 ;  /* 0x0000000706067221 */ /* 0x010fc80000000000 */
[----:B-----5:R-:W-:-:S04]  /*0490*/  FADD R6, R6, R9 ;  /* 0x0000000906067221 */ /* 0x020fc80000000000 */
[----:B------:R-:W-:-:S04]  /*04a0*/  FADD R6, R6, R17 ;  /* 0x0000001106067221 */ /* 0x000fc80000000000 */
[----:B------:R-:W-:Y:S01]  /*04b0*/  FADD R6, R6, R19 ;  /* 0x0000001306067221 */ /* 0x000fe20000000000 */
[----:B-1----:R-:W-:-:S04]  /*04c0*/  IMAD.WIDE.U32 R4, R0, 0x4, R4 ;  /* 0x0000000400047825 */ /* 0x002fc800078e0004 */
[----:B------:R-:W-:-:S04]  /*04d0*/  FADD R6, R6, R11 ;  /* 0x0000000b06067221 */ /* 0x000fc80000000000 */
[----:B0-----:R-:W-:-:S04]  /*04e0*/  FADD R3, R6, R3 ;  /* 0x0000000306037221 */ /* 0x001fc80000000000 */
[----:B------:R-:W-:-:S05]  /*04f0*/  FADD R3, R3, R8 ;  /* 0x0000000803037221 */ /* 0x000fca0000000000 */
[----:B------:R-:W-:Y:S01]  /*0500*/  STG.E desc[UR4][R4.64], R3 ;  /* 0x0000000304007986 */ /* 0x000fe2000c101904 */
[----:B------:R-:W-:Y:S05]  /*0510*/  EXIT ;  /* 0x000000000000794d */ /* 0x000fea0003800000 */
.L_x_22:
        /* <DEDUP_REMOVED lines=14> */
.L_x_28:


//--------------------- .text._Z19withoutBankConflictPf --------------------------
	.section	.text._Z19withoutBankConflictPf,"ax",@progbits
	.align	128
        .global         _Z19withoutBankConflictPf
        .type           _Z19withoutBankConflictPf,@function
        .size           _Z19withoutBankConflictPf,(.L_x_29 - _Z19withoutBankConflictPf)
        .other          _Z19withoutBankConflictPf,@"STO_CUDA_ENTRY STV_DEFAULT"
_Z19withoutBankConflictPf:
.text._Z19withoutBankConflictPf:
[----:B------:R-:W-:Y:S01]  /*0000*/  LDC R1, c[0x0][0x37c] ;  /* 0x0000df00ff017b82 */ /* 0x000fe20000000800 */
[----:B------:R-:W0:Y:S07]  /*0010*/  S2R R0, SR_TID.X ;  /* 0x0000000000007919 */ /* 0x000e2e0000002100 */
[----:B------:R-:W1:Y:S01]  /*0020*/  S2UR UR5, SR_CgaCtaId ;  /* 0x00000000000579c3 */ /* 0x000e620000008800 */
[----:B------:R-:W-:Y:S01]  /*0030*/  UMOV UR4, 0x400 ;  /* 0x0000040000047882 */ /* 0x000fe20000000000 */
[----:B------:R-:W2:Y:S01]  /*0040*/  LDCU UR6, c[0x0][0x360] ;  /* 0x00006c00ff0677ac */ /* 0x000ea20008000800 */
[----:B-1----:R-:W-:Y:S01]  /*0050*/  ULEA UR4, UR5, UR4, 0x18 ;  /* 0x0000000405047291 */ /* 0x002fe2000f8ec0ff */
[----:B0-----:R-:W-:Y:S01]  /*0060*/  I2FP.F32.U32 R2, R0 ;  /* 0x0000000000027245 */ /* 0x001fe20000201000 */
[----:B--2---:R-:W-:-:S04]  /*0070*/  VIADD R3, R0, UR6 ;  /* 0x0000000600037c36 */ /* 0x004fc80008000000 */
[----:B------:R-:W-:Y:S01]  /*0080*/  LEA R5, R0, UR4, 0x2 ;  /* 0x0000000400057c11 */ /* 0x000fe2000f8e10ff */
[C---:B------:R-:W-:Y:S01]  /*0090*/  IMAD.SHL.U32 R4, R3.reuse, 0x4, RZ ;  /* 0x0000000403047824 */ /* 0x040fe200078e00ff */
[----:B------:R-:W-:-:S03]  /*00a0*/  IADD3 R3, PT, PT, R3, UR6, RZ ;  /* 0x0000000603037c10 */ /* 0x000fc6000fffe0ff */
[----:B------:R-:W-:Y:S01]  /*00b0*/  STS [R5], R2 ;  /* 0x0000000205007388 */ /* 0x000fe20000000800 */
[----:B------:R-:W-:Y:S01]  /*00c0*/  LOP3.LUT R4, R4, 0xffc, RZ, 0xc0, !PT ;  /* 0x00000ffc04047812 */ /* 0x000fe200078ec0ff */
[----:B------:R-:W-:Y:S01]  /*00d0*/  BAR.SYNC.DEFER_BLOCKING 0x0 ;  /* 0x0000000000007b1d */ /* 0x000fe20000010000 */
[C---:B------:R-:W-:Y:S01]  /*00e0*/  IMAD.SHL.U32 R7, R3.reuse, 0x4, RZ ;  /* 0x0000000403077824 */ /* 0x040fe200078e00ff */
[----:B------:R-:W-:-:S04]  /*00f0*/  IADD3 R9, PT, PT, R3, UR6, RZ ;  /* 0x0000000603097c10 */ /* 0x000fc8000fffe0ff */
[----:B------:R-:W-:Y:S01]  /*0100*/  LOP3.LUT R3, R7, 0xffc, RZ, 0xc0, !PT ;  /* 0x00000ffc07037812 */ /* 0x000fe200078ec0ff */
[C---:B------:R-:W-:Y:S01]  /*0110*/  IMAD.SHL.U32 R7, R9.reuse, 0x4, RZ ;  /* 0x0000000409077824 */ /* 0x040fe200078e00ff */
[----:B------:R-:W-:-:S04]  /*0120*/  IADD3 R9, PT, PT, R9, UR6, RZ ;  /* 0x0000000609097c10 */ /* 0x000fc8000fffe0ff */
[----:B------:R-:W-:Y:S02]  /*0130*/  LOP3.LUT R7, R7, 0xffc, RZ, 0xc0, !PT ;  /* 0x00000ffc07077812 */ /* 0x000fe400078ec0ff */
[C---:B------:R-:W-:Y:S01]  /*0140*/  IADD3 R10, PT, PT, R9.reuse, UR6, RZ ;  /* 0x00000006090a7c10 */ /* 0x040fe2000fffe0ff */
[----:B------:R0:W1:Y:S04]  /*0150*/  LDS R6, [R5] ;  /* 0x0000000005067984 */ /* 0x0000680000000800 */
[----:B------:R-:W2:Y:S04]  /*0160*/  LDS R8, [R4+UR4] ;  /* 0x0000000404087984 */ /* 0x000ea80008000800 */
[----:B------:R-:W3:Y:S01]  /*0170*/  LDS R3, [R3+UR4] ;  /* 0x0000000403037984 */ /* 0x000ee20008000800 */
[----:B0-----:R-:W-:-:S03]  /*0180*/  IMAD.SHL.U32 R5, R9, 0x4, RZ ;  /* 0x0000000409057824 */ /* 0x001fc600078e00ff */
[----:B------:R-:W0:Y:S02]  /*0190*/  LDS R2, [R7+UR4] ;  /* 0x0000000407027984 */ /* 0x000e240008000800 */
[----:B------:R-:W-:Y:S01]  /*01a0*/  LOP3.LUT R9, R5, 0xffc, RZ, 0xc0, !PT ;  /* 0x00000ffc05097812 */ /* 0x000fe200078ec0ff */
[C---:B------:R-:W-:Y:S01]  /*01b0*/  IMAD.SHL.U32 R5, R10.reuse, 0x4, RZ ;  /* 0x000000040a057824 */ /* 0x040fe200078e00ff */
[----:B------:R-:W-:-:S03]  /*01c0*/  IADD3 R10, PT, PT, R10, UR6, RZ ;  /* 0x000000060a0a7c10 */ /* 0x000fc6000fffe0ff */
[----:B------:R4:W5:Y:S01]  /*01d0*/  LDS R4, [R9+UR4] ;  /* 0x0000000409047984 */ /* 0x0009620008000800 */
[----:B------:R-:W-:Y:S01]  /*01e0*/  LOP3.LUT R5, R5, 0xffc, RZ, 0xc0, !PT ;  /* 0x00000ffc05057812 */ /* 0x000fe200078ec0ff */
[C---:B------:R-:W-:Y:S01]  /*01f0*/  IMAD.SHL.U32 R11, R10.reuse, 0x4, RZ ;  /* 0x000000040a0b7824 */ /* 0x040fe200078e00ff */
[----:B------:R-:W-:-:S04]  /*0200*/  IADD3 R10, PT, PT, R10, UR6, RZ ;  /* 0x000000060a0a7c10 */ /* 0x000fc8000fffe0ff */
[----:B------:R-:W-:Y:S01]  /*0210*/  LOP3.LUT R11, R11, 0xffc, RZ, 0xc0, !PT ;  /* 0x00000ffc0b0b7812 */ /* 0x000fe200078ec0ff */
[C---:B------:R-:W-:Y:S01]  /*0220*/  IMAD.SHL.U32 R12, R10.reuse, 0x4, RZ ;  /* 0x000000040a0c7824 */ /* 0x040fe200078e00ff */
[----:B------:R-:W-:Y:S01]  /*0230*/  IADD3 R10, PT, PT, R10, UR6, RZ ;  /* 0x000000060a0a7c10 */ /* 0x000fe2000fffe0ff */
[----:B------:R-:W5:Y:S03]  /*0240*/  LDS R5, [R5+UR4] ;  /* 0x0000000405057984 */ /* 0x000f660008000800 */
[----:B------:R-:W-:Y:S01]  /*0250*/  LOP3.LUT R12, R12, 0xffc, RZ, 0xc0, !PT ;  /* 0x00000ffc0c0c7812 */ /* 0x000fe200078ec0ff */
[C---:B----4-:R-:W-:Y:S01]  /*0260*/  VIADD R9, R10.reuse, UR6 ;  /* 0x000000060a097c36 */ /* 0x050fe20008000000 */
[----:B------:R-:W-:-:S03]  /*0270*/  SHF.L.U32 R10, R10, 0x2, RZ ;  /* 0x000000020a0a7819 */ /* 0x000fc600000006ff */
[C---:B------:R-:W-:Y:S01]  /*0280*/  VIADD R14, R9.reuse, UR6 ;  /* 0x00000006090e7c36 */ /* 0x040fe20008000000 */
[----:B------:R-:W-:Y:S01]  /*0290*/  LOP3.LUT R10, R10, 0xffc, RZ, 0xc0, !PT ;  /* 0x00000ffc0a0a7812 */ /* 0x000fe200078ec0ff */
[----:B-1----:R-:W-:Y:S02]  /*02a0*/  FADD R7, RZ, R6 ;  /* 0x00000006ff077221 */ /* 0x002fe40000000000 */
[C---:B------:R-:W-:Y:S01]  /*02b0*/  IMAD.SHL.U32 R15, R14.reuse, 0x4, RZ ;  /* 0x000000040e0f7824 */ /* 0x040fe200078e00ff */
[----:B------:R0:W1:Y:S01]  /*02c0*/  LDS R6, [R11+UR4] ;  /* 0x000000040b067984 */ /* 0x0000620008000800 */
[----:B------:R-:W-:Y:S01]  /*02d0*/  SHF.L.U32 R13, R9, 0x2, RZ ;  /* 0x00000002090d7819 */ /* 0x000fe200000006ff */
[----:B--2---:R-:W-:Y:S01]  /*02e0*/  FADD R8, R7, R8 ;  /* 0x0000000807087221 */ /* 0x004fe20000000000 */
[----:B------:R-:W-:Y:S01]  /*02f0*/  IADD3 R14, PT, PT, R14, UR6, RZ ;  /* 0x000000060e0e7c10 */ /* 0x000fe2000fffe0ff */
[----:B------:R2:W4:Y:S01]  /*0300*/  LDS R7, [R12+UR4] ;  /* 0x000000040c077984 */ /* 0x0005220008000800 */
[----:B------:R-:W-:Y:S01]  /*0310*/  LOP3.LUT R15, R15, 0xffc, RZ, 0xc0, !PT ;  /* 0x00000ffc0f0f7812 */ /* 0x000fe200078ec0ff */
[----:B---3--:R-:W-:Y:S01]  /*0320*/  FADD R9, R8, R3 ;  /* 0x0000000308097221 */ /* 0x008fe20000000000 */
[----:B------:R-:W-:Y:S01]  /*0330*/  LOP3.LUT R8, R13, 0xffc, RZ, 0xc0, !PT ;  /* 0x00000ffc0d087812 */ /* 0x000fe200078ec0ff */
[----:B------:R3:W4:Y:S01]  /*0340*/  LDS R3, [R10+UR4] ;  /* 0x000000040a037984 */ /* 0x0007220008000800 */
[C---:B------:R-:W-:Y:S01]  /*0350*/  VIADD R13, R14.reuse, UR6 ;  /* 0x000000060e0d7c36 */ /* 0x040fe20008000000 */
[----:B------:R-:W-:Y:S01]  /*0360*/  SHF.L.U32 R14, R14, 0x2, RZ ;  /* 0x000000020e0e7819 */ /* 0x000fe200000006ff */
[----:B0-----:R-:W-:-:S02]  /*0370*/  FADD R11, R9, R2 ;  /* 0x00000002090b7221 */ /* 0x001fc40000000000 */
[C---:B--2---:R-:W-:Y:S01]  /*0380*/  VIADD R12, R13.reuse, UR6 ;  /* 0x000000060d0c7c36 */ /* 0x044fe20008000000 */
[----:B------:R-:W0:Y:S01]  /*0390*/  LDS R8, [R8+UR4] ;  /* 0x0000000408087984 */ /* 0x000e220008000800 */
[----:B------:R-:W-:Y:S02]  /*03a0*/  LOP3.LUT R9, R14, 0xffc, RZ, 0xc0, !PT ;  /* 0x00000ffc0e097812 */ /* 0x000fe400078ec0ff */
[C---:B------:R-:W-:Y:S01]  /*03b0*/  IMAD.SHL.U32 R14, R12.reuse, 0x4, RZ ;  /* 0x000000040c0e7824 */ /* 0x040fe200078e00ff */
[----:B------:R-:W-:Y:S01]  /*03c0*/  SHF.L.U32 R13, R13, 0x2, RZ ;  /* 0x000000020d0d7819 */ /* 0x000fe200000006ff */
[----:B------:R2:W0:Y:S01]  /*03d0*/  LDS R2, [R15+UR4] ;  /* 0x000000040f027984 */ /* 0x0004220008000800 */
[----:B------:R-:W-:Y:S02]  /*03e0*/  IADD3 R12, PT, PT, R12, UR6, RZ ;  /* 0x000000060c0c7c10 */ /* 0x000fe4000fffe0ff */
[----:B------:R-:W-:Y:S01]  /*03f0*/  LOP3.LUT R13, R13, 0xffc, RZ, 0xc0, !PT ;  /* 0x00000ffc0d0d7812 */ /* 0x000fe200078ec0ff */
[----:B------:R-:W0:Y:S01]  /*0400*/  LDS R9, [R9+UR4] ;  /* 0x0000000409097984 */ /* 0x000e220008000800 */
[----:B------:R-:W-:-:S02]  /*0410*/  IADD3 R16, PT, PT, R12, UR6, RZ ;  /* 0x000000060c107c10 */ /* 0x000fc4000fffe0ff */
[----:B---3--:R-:W-:Y:S01]  /*0420*/  LOP3.LUT R10, R14, 0xffc, RZ, 0xc0, !PT ;  /* 0x00000ffc0e0a7812 */ /* 0x008fe200078ec0ff */
[----:B------:R-:W-:Y:S02]  /*0430*/  IMAD.SHL.U32 R14, R12, 0x4, RZ ;  /* 0x000000040c0e7824 */ /* 0x000fe400078e00ff */
[----:B-----5:R-:W-:Y:S01]  /*0440*/  FADD R12, R11, R4 ;  /* 0x000000040b0c7221 */ /* 0x020fe20000000000 */
[C---:B--2---:R-:W-:Y:S01]  /*0450*/  IMAD.SHL.U32 R15, R16.reuse, 0x4, RZ ;  /* 0x00000004100f7824 */ /* 0x044fe200078e00ff */
[----:B------:R2:W3:Y:S01]  /*0460*/  LDS R4, [R13+UR4] ;  /* 0x000000040d047984 */ /* 0x0004e20008000800 */
[----:B------:R-:W-:Y:S01]  /*0470*/  IADD3 R16, PT, PT, R16, UR6, RZ ;  /* 0x0000000610107c10 */ /* 0x000fe2000fffe0ff */
[----:B------:R-:W-:Y:S01]  /*0480*/  FADD R11, R12, R5 ;  /* 0x000000050c0b7221 */ /* 0x000fe20000000000 */
[----:B------:R-:W-:Y:S01]  /*0490*/  LOP3.LUT R14, R14, 0xffc, RZ, 0xc0, !PT ;  /* 0x00000ffc0e0e7812 */ /* 0x000fe200078ec0ff */
[----:B------:R-:W5:Y:S01]  /*04a0*/  LDS R10, [R10+UR4] ;  /* 0x000000040a0a7984 */ /* 0x000f620008000800 */
[----:B------:R-:W-:Y:S01]  /*04b0*/  LOP3.LUT R15, R15, 0xffc, RZ, 0xc0, !PT ;  /* 0x00000ffc0f0f7812 */ /* 0x000fe200078ec0ff */
[C---:B------:R-:W-:Y:S01]  /*04c0*/  IMAD.SHL.U32 R17, R16.reuse, 0x4, RZ ;  /* 0x0000000410117824 */ /* 0x040fe200078e00ff */
[----:B------:R-:W-:Y:S01]  /*04d0*/  IADD3 R16, PT, PT, R16, UR6, RZ ;  /* 0x0000000610107c10 */ /* 0x000fe2000fffe0ff */
[----:B------:R-:W5:Y:S01]  /*04e0*/  LDS R5, [R14+UR4] ;  /* 0x000000040e057984 */ /* 0x000f620008000800 */
[----:B-1----:R-:W-:-:S02]  /*04f0*/  FADD R12, R11, R6 ;  /* 0x000000060b0c7221 */ /* 0x002fc40000000000 */
[----:B------:R-:W-:Y:S01]  /*0500*/  LOP3.LUT R17, R17, 0xffc, RZ, 0xc0, !PT ;  /* 0x00000ffc11117812 */ /* 0x000fe200078ec0ff */
[----:B------:R-:W1:Y:S01]  /*0510*/  LDS R6, [R15+UR4] ;  /* 0x000000040f067984 */ /* 0x000e620008000800 */
[----:B------:R-:W-:Y:S02]  /*0520*/  IMAD.SHL.U32 R11, R16, 0x4, RZ ;  /* 0x00000004100b7824 */ /* 0x000fe400078e00ff */
[----:B----4-:R-:W-:Y:S01]  /*0530*/  FADD R12, R12, R7 ;  /* 0x000000070c0c7221 */ /* 0x010fe20000000000 */
[----:B------:R-:W-:Y:S01]  /*0540*/  IADD3 R16, PT, PT, R16, UR6, RZ ;  /* 0x0000000610107c10 */ /* 0x000fe2000fffe0ff */
[----:B------:R-:W4:Y:S01]  /*0550*/  LDS R7, [R17+UR4] ;  /* 0x0000000411077984 */ /* 0x000f220008000800 */
[----:B--2---:R-:W-:Y:S01]  /*0560*/  LOP3.LUT R13, R11, 0xffc, RZ, 0xc0, !PT ;  /* 0x00000ffc0b0d7812 */ /* 0x004fe200078ec0ff */
[----:B------:R-:W-:Y:S02]  /*0570*/  FADD R11, R12, R3 ;  /* 0x000000030c0b7221 */ /* 0x000fe40000000000 */
[C---:B------:R-:W-:Y:S01]  /*0580*/  IMAD.SHL.U32 R12, R16.reuse, 0x4, RZ ;  /* 0x00000004100c7824 */ /* 0x040fe200078e00ff */
[----:B------:R-:W-:Y:S01]  /*0590*/  IADD3 R16, PT, PT, R16, UR6, RZ ;  /* 0x0000000610107c10 */ /* 0x000fe2000fffe0ff */
[----:B------:R-:W2:Y:S01]  /*05a0*/  LDS R3, [R13+UR4] ;  /* 0x000000040d037984 */ /* 0x000ea20008000800 */
[----:B0-----:R-:W-:-:S02]  /*05b0*/  FADD R11, R11, R8 ;  /* 0x000000080b0b7221 */ /* 0x001fc40000000000 */
[----:B------:R-:W-:Y:S02]  /*05c0*/  LOP3.LUT R12, R12, 0xffc, RZ, 0xc0, !PT ;  /* 0x00000ffc0c0c7812 */ /* 0x000fe400078ec0ff */
[----:B------:R-:W-:-:S03]  /*05d0*/  FADD R8, R11, R2 ;  /* 0x000000020b087221 */ /* 0x000fc60000000000 */
[----:B------:R-:W0:Y:S01]  /*05e0*/  LDS R2, [R12+UR4] ;  /* 0x000000040c027984 */ /* 0x000e220008000800 */
[----:B------:R-:W-:-:S04]  /*05f0*/  FADD R9, R8, R9 ;  /* 0x0000000908097221 */ /* 0x000fc80000000000 */
[----:B---3--:R-:W-:Y:S01]  /*0600*/  FADD R9, R9, R4 ;  /* 0x0000000409097221 */ /* 0x008fe20000000000 */
[C---:B------:R-:W-:Y:S01]  /*0610*/  IMAD.SHL.U32 R4, R16.reuse, 0x4, RZ ;  /* 0x0000000410047824 */ /* 0x040fe200078e00ff */
[----:B------:R-:W-:Y:S02]  /*0620*/  IADD3 R16, PT, PT, R16, UR6, RZ ;  /* 0x0000000610107c10 */ /* 0x000fe4000fffe0ff */
[----:B-----5:R-:W-:Y:S02]  /*0630*/  FADD R10, R9, R10 ;  /* 0x0000000a090a7221 */ /* 0x020fe40000000000 */
[----:B------:R-:W-:Y:S02]  /*0640*/  LOP3.LUT R4, R4, 0xffc, RZ, 0xc0, !PT ;  /* 0x00000ffc04047812 */ /* 0x000fe400078ec0ff */
[----:B------:R-:W-:-:S04]  /*0650*/  FADD R5, R10, R5 ;  /* 0x000000050a057221 */ /* 0x000fc80000000000 */
[----:B-1----:R-:W-:Y:S01]  /*0660*/  FADD R6, R5, R6 ;  /* 0x0000000605067221 */ /* 0x002fe20000000000 */
[C---:B------:R-:W-:Y:S01]  /*0670*/  VIADD R5, R16.reuse, UR6 ;  /* 0x0000000610057c36 */ /* 0x040fe20008000000 */
[----:B------:R-:W-:Y:S01]  /*0680*/  SHF.L.U32 R16, R16, 0x2, RZ ;  /* 0x0000000210107819 */ /* 0x000fe200000006ff */
[----:B------:R-:W1:Y:S01]  /*0690*/  LDS R4, [R4+UR4] ;  /* 0x0000000404047984 */ /* 0x000e620008000800 */
[----:B----4-:R-:W-:Y:S01]  /*06a0*/  FADD R6, R6, R7 ;  /* 0x0000000706067221 */ /* 0x010fe20000000000 */
[C---:B------:R-:W-:Y:S01]  /*06b0*/  IMAD.SHL.U32 R7, R5.reuse, 0x4, RZ ;  /* 0x0000000405077824 */ /* 0x040fe200078e00ff */
[----:B------:R-:W-:Y:S02]  /*06c0*/  IADD3 R8, PT, PT, R5, UR6, RZ ;  /* 0x0000000605087c10 */ /* 0x000fe4000fffe0ff */
[----:B------:R-:W-:Y:S02]  /*06d0*/  LOP3.LUT R16, R16, 0xffc, RZ, 0xc0, !PT ;  /* 0x00000ffc10107812 */ /* 0x000fe400078ec0ff */
[----:B------:R-:W-:Y:S01]  /*06e0*/  LOP3.LUT R5, R7, 0xffc, RZ, 0xc0, !PT ;  /* 0x00000ffc07057812 */ /* 0x000fe200078ec0ff */
[----:B--2---:R-:W-:Y:S01]  /*06f0*/  FADD R7, R6, R3 ;  /* 0x0000000306077221 */ /* 0x004fe20000000000 */
[C---:B------:R-:W-:Y:S01]  /*0700*/  VIADD R6, R8.reuse, UR6 ;  /* 0x0000000608067c36 */ /* 0x040fe20008000000 */
[----:B------:R2:W3:Y:S01]  /*0710*/  LDS R3, [R16+UR4] ;  /* 0x0000000410037984 */ /* 0x0004e20008000800 */
[----:B------:R-:W-:-:S02]  /*0720*/  SHF.L.U32 R8, R8, 0x2, RZ ;  /* 0x0000000208087819 */ /* 0x000fc400000006ff */
[C---:B------:R-:W-:Y:S01]  /*0730*/  VIADD R9, R6.reuse, UR6 ;  /* 0x0000000606097c36 */ /* 0x040fe20008000000 */
[----:B------:R-:W-:Y:S01]  /*0740*/  SHF.L.U32 R6, R6, 0x2, RZ ;  /* 0x0000000206067819 */ /* 0x000fe200000006ff */
[----:B------:R-:W4:Y:S01]  /*0750*/  LDS R5, [R5+UR4] ;  /* 0x0000000405057984 */ /* 0x000f220008000800 */
[----:B------:R-:W-:Y:S01]  /*0760*/  LOP3.LUT R8, R8, 0xffc, RZ, 0xc0, !PT ;  /* 0x00000ffc08087812 */ /* 0x000fe200078ec0ff */
[----:B------:R-:W-:Y:S01]  /*0770*/  VIADD R10, R9, UR6 ;  /* 0x00000006090a7c36 */ /* 0x000fe20008000000 */
[----:B------:R-:W-:Y:S01]  /*0780*/  LOP3.LUT R6, R6, 0xffc, RZ, 0xc0, !PT ;  /* 0x00000ffc06067812 */ /* 0x000fe200078ec0ff */
[----:B0-----:R-:W-:Y:S01]  /*0790*/  FADD R7, R7, R2 ;  /* 0x0000000207077221 */ /* 0x001fe20000000000 */
[----:B------:R-:W-:Y:S01]  /*07a0*/  SHF.L.U32 R9, R9, 0x2, RZ ;  /* 0x0000000209097819 */ /* 0x000fe200000006ff */
[----:B------:R-:W0:Y:S01]  /*07b0*/  LDS R2, [R8+UR4] ;  /* 0x0000000408027984 */ /* 0x000e220008000800 */
[C---:B------:R-:W-:Y:S01]  /*07c0*/  VIADD R11, R10.reuse, UR6 ;  /* 0x000000060a0b7c36 */ /* 0x040fe20008000000 */
[----:B------:R-:W-:-:S02]  /*07d0*/  SHF.L.U32 R10, R10, 0x2, RZ ;  /* 0x000000020a0a7819 */ /* 0x000fc400000006ff */
[----:B------:R-:W-:Y:S01]  /*07e0*/  LOP3.LUT R9, R9, 0xffc, RZ, 0xc0, !PT ;  /* 0x00000ffc09097812 */ /* 0x000fe200078ec0ff */
[----:B------:R-:W5:Y:S01]  /*07f0*/  LDS R6, [R6+UR4] ;  /* 0x0000000406067984 */ /* 0x000f620008000800 */
[C---:B------:R-:W-:Y:S01]  /*0800*/  VIADD R13, R11.reuse, UR6 ;  /* 0x000000060b0d7c36 */ /* 0x040fe20008000000 */
[----:B------:R-:W-:Y:S02]  /*0810*/  SHF.L.U32 R11, R11, 0x2, RZ ;  /* 0x000000020b0b7819 */ /* 0x000fe400000006ff */
[----:B------:R-:W-:Y:S01]  /*0820*/  LOP3.LUT R12, R10, 0xffc, RZ, 0xc0, !PT ;  /* 0x00000ffc0a0c7812 */ /* 0x000fe200078ec0ff */
[----:B------:R-:W5:Y:S01]  /*0830*/  LDS R9, [R9+UR4] ;  /* 0x0000000409097984 */ /* 0x000f620008000800 */
[C---:B------:R-:W-:Y:S01]  /*0840*/  VIADD R14, R13.reuse, UR6 ;  /* 0x000000060d0e7c36 */ /* 0x040fe20008000000 */
[----:B------:R-:W-:Y:S02]  /*0850*/  SHF.L.U32 R13, R13, 0x2, RZ ;  /* 0x000000020d0d7819 */ /* 0x000fe400000006ff */
[----:B------:R-:W-:Y:S01]  /*0860*/  LOP3.LUT R10, R11, 0xffc, RZ, 0xc0, !PT ;  /* 0x00000ffc0b0a7812 */ /* 0x000fe200078ec0ff */
[----:B------:R-:W5:Y:S01]  /*0870*/  LDS R8, [R12+UR4] ;  /* 0x000000040c087984 */ /* 0x000f620008000800 */
[----:B------:R-:W-:Y:S01]  /*0880*/  VIADD R15, R14, UR6 ;  /* 0x000000060e0f7c36 */ /* 0x000fe20008000000 */
[----:B------:R-:W-:-:S02]  /*0890*/  LOP3.LUT R11, R13, 0xffc, RZ, 0xc0, !PT ;  /* 0x00000ffc0d0b7812 */ /* 0x000fc400078ec0ff */
[----:B------:R-:W-:Y:S01]  /*08a0*/  SHF.L.U32 R14, R14, 0x2, RZ ;  /* 0x000000020e0e7819 */ /* 0x000fe200000006ff */
[----:B------:R-:W5:Y:S01]  /*08b0*/  LDS R10, [R10+UR4] ;  /* 0x000000040a0a7984 */ /* 0x000f620008000800 */
[C---:B------:R-:W-:Y:S01]  /*08c0*/  IMAD.SHL.U32 R13, R15.reuse, 0x4, RZ ;  /* 0x000000040f0d7824 */ /* 0x040fe200078e00ff */
[----:B------:R-:W-:Y:S01]  /*08d0*/  IADD3 R15, PT, PT, R15, UR6, RZ ;  /* 0x000000060f0f7c10 */ /* 0x000fe2000fffe0ff */
[----:B-1----:R-:W-:Y:S01]  /*08e0*/  FADD R4, R7, R4 ;  /* 0x0000000407047221 */ /* 0x002fe20000000000 */
[----:B------:R-:W-:Y:S01]  /*08f0*/  LOP3.LUT R14, R14, 0xffc, RZ, 0xc0, !PT ;  /* 0x00000ffc0e0e7812 */ /* 0x000fe200078ec0ff */
[----:B------:R-:W1:Y:S01]  /*0900*/  LDS R11, [R11+UR4] ;  /* 0x000000040b0b7984 */ /* 0x000e620008000800 */
[----:B------:R-:W-:Y:S01]  /*0910*/  LOP3.LUT R13, R13, 0xffc, RZ, 0xc0, !PT ;  /* 0x00000ffc0d0d7812 */ /* 0x000fe200078ec0ff */
[C---:B--2---:R-:W-:Y:S01]  /*0920*/  IMAD.SHL.U32 R16, R15.reuse, 0x4, RZ ;  /* 0x000000040f107824 */ /* 0x044fe200078e00ff */
[----:B------:R-:W-:Y:S01]  /*0930*/  IADD3 R15, PT, PT, R15, UR6, RZ ;  /* 0x000000060f0f7c10 */ /* 0x000fe2000fffe0ff */
[----:B------:R-:W2:Y:S01]  /*0940*/  LDS R12, [R14+UR4] ;  /* 0x000000040e0c7984 */ /* 0x000ea20008000800 */
[----:B---3--:R-:W-:-:S02]  /*0950*/  FADD R4, R4, R3 ;  /* 0x0000000304047221 */ /* 0x008fc40000000000 */
[----:B------:R-:W-:Y:S02]  /*0960*/  LOP3.LUT R7, R16, 0xffc, RZ, 0xc0, !PT ;  /* 0x00000ffc10077812 */ /* 0x000fe400078ec0ff */
[----:B------:R-:W-:Y:S01]  /*0970*/  SHF.L.U32 R15, R15, 0x2, RZ ;  /* 0x000000020f0f7819 */ /* 0x000fe200000006ff */
[----:B------:R-:W3:Y:S01]  /*0980*/  LDS R16, [R13+UR4] ;  /* 0x000000040d107984 */ /* 0x000ee20008000800 */
[----:B----4-:R-:W-:Y:S02]  /*0990*/  FADD R5, R4, R5 ;  /* 0x0000000504057221 */ /* 0x010fe40000000000 */
[----:B------:R-:W-:Y:S01]  /*09a0*/  LOP3.LUT R15, R15, 0xffc, RZ, 0xc0, !PT ;  /* 0x00000ffc0f0f7812 */ /* 0x000fe200078ec0ff */
[----:B------:R-:W4:Y:S01]  /*09b0*/  LDS R18, [R7+UR4] ;  /* 0x0000000407127984 */ /* 0x000f220008000800 */
[----:B0-----:R-:W-:Y:S02]  /*09c0*/  FADD R5, R5, R2 ;  /* 0x0000000205057221 */ /* 0x001fe40000000000 */
[----:B------:R-:W0:Y:S01]  /*09d0*/  LDC.64 R2, c[0x0][0x380] ;  /* 0x0000e000ff027b82 */ /* 0x000e220000000a00 */
[----:B------:R-:W4:Y:S01]  /*09e0*/  LDS R4, [R15+UR4] ;  /* 0x000000040f047984 */ /* 0x000f220008000800 */
[----:B------:R-:W4:Y:S01]  /*09f0*/  LDCU.64 UR4, c[0x0][0x358] ;  /* 0x00006b00ff0477ac */ /* 0x000f220008000a00 */
[----:B-----5:R-:W-:-:S04]  /*0a00*/  FADD R6, R5, R6 ;  /* 0x0000000605067221 */ /* 0x020fc80000000000 */
[----:B------:R-:W-:-:S04]  /*0a10*/  FADD R9, R6, R9 ;  /* 0x0000000906097221 */ /* 0x000fc80000000000 */
[----:B------:R-:W-:-:S04]  /*0a20*/  FADD R9, R9, R8 ;  /* 0x0000000809097221 */ /* 0x000fc80000000000 */
[----:B------:R-:W-:-:S04]  /*0a30*/  FADD R10, R9, R10 ;  /* 0x0000000a090a7221 */ /* 0x000fc80000000000 */
[----:B-1----:R-:W-:Y:S01]  /*0a40*/  FADD R11, R10, R11 ;  /* 0x0000000b0a0b7221 */ /* 0x002fe20000000000 */
[----:B0-----:R-:W-:-:S04]  /*0a50*/  IMAD.WIDE.U32 R2, R0, 0x4, R2 ;  /* 0x0000000400027825 */ /* 0x001fc800078e0002 */
[----:B--2---:R-:W-:-:S04]  /*0a60*/  FADD R11, R11, R12 ;  /* 0x0000000c0b0b7221 */ /* 0x004fc80000000000 */
[----:B---3--:R-:W-:-:S04]  /*0a70*/  FADD R11, R11, R16 ;  /* 0x000000100b0b7221 */ /* 0x008fc80000000000 */
[----:B----4-:R-:W-:-:S04]  /*0a80*/  FADD R11, R11, R18 ;  /* 0x000000120b0b7221 */ /* 0x010fc80000000000 */
[----:B------:R-:W-:-:S05]  /*0a90*/  FADD R11, R11, R4 ;  /* 0x000000040b0b7221 */ /* 0x000fca0000000000 */
[----:B------:R-:W-:Y:S01]  /*0aa0*/  STG.E desc[UR4][R2.64], R11 ;  /* 0x0000000b02007986 */ /* 0x000fe2000c101904 */
[----:B------:R-:W-:Y:S05]  /*0ab0*/  EXIT ;  /* 0x000000000000794d */ /* 0x000fea0003800000 */
.L_x_23:
        /* <DEDUP_REMOVED lines=12> */
.L_x_29:


//--------------------- .text._Z16withBankConflictPf --------------------------
	.section	.text._Z16withBankConflictPf,"ax",@progbits
	.align	128
        .global         _Z16withBankConflictPf
        .type           _Z16withBankConflictPf,@function
        .size           _Z16withBankConflictPf,(.L_x_30 - _Z16withBankConflictPf)
        .other          _Z16withBankConflictPf,@"STO_CUDA_ENTRY STV_DEFAULT"
_Z16withBankConflictPf:
.text._Z16withBankConflictPf:
[----:B------:R-:W-:Y:S01]  /*0000*/  LDC R1, c[0x0][0x37c] ;  /* 0x0000df00ff017b82 */ /* 0x000fe20000000800 */
[----:B------:R-:W0:Y:S07]  /*0010*/  S2R R0, SR_TID.X ;  /* 0x0000000000007919 */ /* 0x000e2e0000002100 */
[----:B------:R-:W1:Y:S01]  /*0020*/  S2UR UR5, SR_CgaCtaId ;  /* 0x00000000000579c3 */ /* 0x000e620000008800 */
[----:B------:R-:W-:Y:S02]  /*0030*/  UMOV UR4, 0x400 ;  /* 0x0000040000047882 */ /* 0x000fe40000000000 */
[----:B-1----:R-:W-:Y:S01]  /*0040*/  ULEA UR4, UR5, UR4, 0x18 ;  /* 0x0000000405047291 */ /* 0x002fe2000f8ec0ff */
[----:B0-----:R-:W-:-:S05]  /*0050*/  I2FP.F32.U32 R3, R0 ;  /* 0x0000000000037245 */ /* 0x001fca0000201000 */
[C---:B------:R-:W-:Y:S02]  /*0060*/  LEA R20, R0.reuse, UR4, 0x2 ;  /* 0x0000000400147c11 */ /* 0x040fe4000f8e10ff */
[----:B------:R-:W-:-:S03]  /*0070*/  SHF.L.U32 R2, R0, 0x7, RZ ;  /* 0x0000000700027819 */ /* 0x000fc600000006ff */
[----:B------:R-:W-:Y:S01]  /*0080*/  STS [R20], R3 ;  /* 0x0000000314007388 */ /* 0x000fe20000000800 */
[----:B------:R-:W-:Y:S01]  /*0090*/  LOP3.LUT R2, R2, 0xf80, RZ, 0xc0, !PT ;  /* 0x00000f8002027812 */ /* 0x000fe200078ec0ff */
[----:B------:R-:W-:Y:S06]  /*00a0*/  BAR.SYNC.DEFER_BLOCKING 0x0 ;  /* 0x0000000000007b1d */ /* 0x000fec0000010000 */
[----:B------:R-:W0:Y:S04]  /*00b0*/  LDS.128 R8, [R2+UR4] ;  /* 0x0000000402087984 */ /* 0x000e280008000c00 */
[----:B------:R-:W1:Y:S04]  /*00c0*/  LDS.128 R12, [R2+UR4+0x10] ;  /* 0x00001004020c7984 */ /* 0x000e680008000c00 */
[----:B------:R-:W2:Y:S04]  /*00d0*/  LDS.128 R16, [R2+UR4+0x20] ;  /* 0x0000200402107984 */ /* 0x000ea80008000c00 */
[----:B------:R-:W3:Y:S01]  /*00e0*/  LDS.128 R4, [R2+UR4+0x30] ;  /* 0x0000300402047984 */ /* 0x000ee20008000c00 */
[----:B0-----:R-:W-:-:S04]  /*00f0*/  FADD R8, RZ, R8 ;  /* 0x00000008ff087221 */ /* 0x001fc80000000000 */
[----:B------:R-:W-:-:S04]  /*0100*/  FADD R9, R8, R9 ;  /* 0x0000000908097221 */ /* 0x000fc80000000000 */
[----:B------:R-:W-:-:S04]  /*0110*/  FADD R10, R9, R10 ;  /* 0x0000000a090a7221 */ /* 0x000fc80000000000 */
[----:B------:R-:W-:-:S04]  /*0120*/  FADD R11, R10, R11 ;  /* 0x0000000b0a0b7221 */ /* 0x000fc80000000000 */
[----:B-1----:R-:W-:Y:S02]  /*0130*/  FADD R12, R11, R12 ;  /* 0x0000000c0b0c7221 */ /* 0x002fe40000000000 */
[----:B------:R-:W0:Y:S02]  /*0140*/  LDS.128 R8, [R2+UR4+0x40] ;  /* 0x0000400402087984 */ /* 0x000e240008000c00 */
[----:B------:R-:W-:-:S04]  /*0150*/  FADD R13, R12, R13 ;  /* 0x0000000d0c0d7221 */ /* 0x000fc80000000000 */
[----:B------:R-:W-:-:S04]  /*0160*/  FADD R14, R13, R14 ;  /* 0x0000000e0d0e7221 */ /* 0x000fc80000000000 */
[----:B------:R-:W-:-:S04]  /*0170*/  FADD R15, R14, R15 ;  /* 0x0000000f0e0f7221 */ /* 0x000fc80000000000 */
[----:B--2---:R-:W-:Y:S02]  /*0180*/  FADD R16, R15, R16 ;  /* 0x000000100f107221 */ /* 0x004fe40000000000 */
[----:B------:R-:W1:Y:S02]  /*0190*/  LDS.128 R12, [R2+UR4+0x50] ;  /* 0x00005004020c7984 */ /* 0x000e640008000c00 */
[----:B------:R-:W-:-:S04]  /*01a0*/  FADD R17, R16, R17 ;  /* 0x0000001110117221 */ /* 0x000fc80000000000 */
[----:B------:R-:W-:-:S04]  /*01b0*/  FADD R18, R17, R18 ;  /* 0x0000001211127221 */ /* 0x000fc80000000000 */
[----:B------:R-:W-:-:S04]  /*01c0*/  FADD R19, R18, R19 ;  /* 0x0000001312137221 */ /* 0x000fc80000000000 */
[----:B---3--:R-:W-:Y:S02]  /*01d0*/  FADD R4, R19, R4 ;  /* 0x0000000413047221 */ /* 0x008fe40000000000 */
[----:B------:R-:W2:Y:S02]  /*01e0*/  LDS.128 R16, [R2+UR4+0x60] ;  /* 0x0000600402107984 */ /* 0x000ea40008000c00 */
[----:B------:R-:W-:-:S04]  /*01f0*/  FADD R5, R4, R5 ;  /* 0x0000000504057221 */ /* 0x000fc80000000000 */
[----:B------:R-:W-:-:S04]  /*0200*/  FADD R6, R5, R6 ;  /* 0x0000000605067221 */ /* 0x000fc80000000000 */
[----:B------:R-:W-:-:S04]  /*0210*/  FADD R7, R6, R7 ;  /* 0x0000000706077221 */ /* 0x000fc80000000000 */
[----:B0-----:R-:W-:Y:S02]  /*0220*/  FADD R8, R7, R8 ;  /* 0x0000000807087221 */ /* 0x001fe40000000000 */
[----:B------:R0:W3:Y:S01]  /*0230*/  LDS.128 R4, [R2+UR4+0x70] ;  /* 0x0000700402047984 */ /* 0x0000e20008000c00 */
[----:B------:R-:W4:Y:S01]  /*0240*/  LDCU.64 UR4, c[0x0][0x358] ;  /* 0x00006b00ff0477ac */ /* 0x000f220008000a00 */
[----:B------:R-:W-:-:S04]  /*0250*/  FADD R9, R8, R9 ;  /* 0x0000000908097221 */ /* 0x000fc80000000000 */
[----:B------:R-:W-:Y:S02]  /*0260*/  FADD R10, R9, R10 ;  /* 0x0000000a090a7221 */ /* 0x000fe40000000000 */
[----:B------:R-:W0:Y:S02]  /*0270*/  LDC.64 R8, c[0x0][0x380] ;  /* 0x0000e000ff087b82 */ /* 0x000e240000000a00 */
[----:B------:R-:W-:-:S04]  /*0280*/  FADD R11, R10, R11 ;  /* 0x0000000b0a0b7221 */ /* 0x000fc80000000000 */
[----:B-1----:R-:W-:-:S04]  /*0290*/  FADD R12, R11, R12 ;  /* 0x0000000c0b0c7221 */ /* 0x002fc80000000000 */
[----:B------:R-:W-:-:S04]  /*02a0*/  FADD R13, R12, R13 ;  /* 0x0000000d0c0d7221 */ /* 0x000fc80000000000 */
[----:B------:R-:W-:-:S04]  /*02b0*/  FADD R14, R13, R14 ;  /* 0x0000000e0d0e7221 */ /* 0x000fc80000000000 */
[----:B------:R-:W-:-:S04]  /*02c0*/  FADD R15, R14, R15 ;  /* 0x0000000f0e0f7221 */ /* 0x000fc80000000000 */
[----:B--2---:R-:W-:Y:S01]  /*02d0*/  FADD R16, R15, R16 ;  /* 0x000000100f107221 */ /* 0x004fe20000000000 */
[----:B0-----:R-:W-:-:S04]  /*02e0*/  IMAD.WIDE.U32 R2, R0, 0x4, R8 ;  /* 0x0000000400027825 */ /* 0x001fc800078e0008 */
[----:B------:R-:W-:-:S04]  /*02f0*/  FADD R17, R16, R17 ;  /* 0x0000001110117221 */ /* 0x000fc80000000000 */
[----:B------:R-:W-:-:S04]  /*0300*/  FADD R18, R17, R18 ;  /* 0x0000001211127221 */ /* 0x000fc80000000000 */
[----:B------:R-:W-:-:S04]  /*0310*/  FADD R19, R18, R19 ;  /* 0x0000001312137221 */ /* 0x000fc80000000000 */
[----:B---3--:R-:W-:-:S04]  /*0320*/  FADD R4, R19, R4 ;  /* 0x0000000413047221 */ /* 0x008fc80000000000 */
[----:B------:R-:W-:-:S04]  /*0330*/  FADD R5, R4, R5 ;  /* 0x0000000504057221 */ /* 0x000fc80000000000 */
[----:B------:R-:W-:-:S04]  /*0340*/  FADD R6, R5, R6 ;  /* 0x0000000605067221 */ /* 0x000fc80000000000 */
[----:B------:R-:W-:-:S05]  /*0350*/  FADD R7, R6, R7 ;  /* 0x0000000706077221 */ /* 0x000fca0000000000 */
[----:B----4-:R-:W-:Y:S01]  /*0360*/  STG.E desc[UR4][R2.64], R7 ;  /* 0x0000000702007986 */ /* 0x010fe2000c101904 */
[----:B------:R-:W-:Y:S05]  /*0370*/  EXIT ;  /* 0x000000000000794d */ /* 0x000fea0003800000 */
.L_x_24:
        /* <DEDUP_REMOVED lines=16> */
.L_x_30:


//--------------------- .nv.global.init           --------------------------
	.section	.nv.global.init,"aw",@progbits
.nv.global.init:
	.type		$str$5,@object
	.size		$str$5,($str$8 - $str$5)
$str$5:
        /*0000*/ 	.byte	0x2e, 0x2e, 0x2e, 0x0a, 0x00
	.type		$str$8,@object
	.size		$str$8,($str$4 - $str$8)
$str$8:
        /*0005*/ 	.byte	0x43, 0x6f, 0x6e, 0x66, 0x6c, 0x69, 0x63, 0x74, 0x20, 0xec, 0x98, 0x88, 0xec, 0x8b, 0x9c, 0x3a
        /*0015*/ 	.byte	0x0a, 0x00
	.type		$str$4,@object
	.size		$str$4,($str$7 - $str$4)
$str$4:
        /*0017*/ 	.byte	0x73, 0x64, 0x61, 0x74, 0x61, 0x5b, 0x25, 0x64, 0x5d, 0x20, 0xe2, 0x86, 0x92, 0x20, 0x42, 0x61
        /*0027*/ 	.byte	0x6e, 0x6b, 0x20, 0x25, 0x64, 0x0a, 0x00
	.type		$str$7,@object
	.size		$str$7,($str$3 - $str$7)
$str$7:
        /*002e*/ 	.byte	0x73, 0x64, 0x61, 0x74, 0x61, 0x5b, 0x33, 0x33, 0x5d, 0x20, 0xe2, 0x86, 0x92, 0x20, 0x42, 0x61
        /*003e*/ 	.byte	0x6e, 0x6b, 0x20, 0x31, 0x0a, 0x0a, 0x00
	.type		$str$3,@object
	.size		$str$3,($str$9 - $str$3)
$str$3:
        /*0045*/ 	.byte	0xec, 0xa3, 0xbc, 0xec, 0x86, 0x8c, 0xec, 0x99, 0x80, 0x20, 0xeb, 0xb1, 0x85, 0xed, 0x81, 0xac
        /*0055*/ 	.byte	0x20, 0xeb, 0xa7, 0xa4, 0xed, 0x95, 0x91, 0x3a, 0x0a, 0x00
	.type		$str$9,@object
	.size		$str$9,($str - $str$9)
$str$9:
        /*005f*/ 	.byte	0x54, 0x68, 0x72, 0x65, 0x61, 0x64, 0x20, 0x30, 0x3a, 0x20, 0x73, 0x64, 0x61, 0x74, 0x61, 0x5b
        /*006f*/ 	.byte	0x30, 0x5d, 0x20, 0x20, 0xe2, 0x86, 0x92, 0x20, 0x42, 0x61, 0x6e, 0x6b, 0x20, 0x30, 0x0a, 0x00
	.type		$str,@object
	.size		$str,($str$6 - $str)
$str:
        /*007f*/ 	.byte	0x0a, 0x3d, 0x3d, 0x3d, 0x20, 0x42, 0x61, 0x6e, 0x6b, 0x20, 0x43, 0x6f, 0x6e, 0x66, 0x6c, 0x69
        /*008f*/ 	.byte	0x63, 0x74, 0x20, 0xed, 0x8c, 0xa8, 0xed, 0x84, 0xb4, 0x20, 0xeb, 0xb6, 0x84, 0xec, 0x84, 0x9d
        /*009f*/ 	.byte	0x20, 0x3d, 0x3d, 0x3d, 0x0a, 0x00
	.type		$str$6,@object
	.size		$str$6,($str$1 - $str$6)
$str$6:
        /*00a5*/ 	.byte	0x73, 0x64, 0x61, 0x74, 0x61, 0x5b, 0x33, 0x32, 0x5d, 0x20, 0xe2, 0x86, 0x92, 0x20, 0x42, 0x61
        /*00b5*/ 	.byte	0x6e, 0x6b, 0x20, 0x30, 0x20, 0x28, 0xeb, 0x8b, 0xa4, 0xec, 0x8b, 0x9c, 0x20, 0x42, 0x61, 0x6e
        /*00c5*/ 	.byte	0x6b, 0x20, 0x30, 0x21, 0x29, 0x0a, 0x00
	.type		$str$1,@object
	.size		$str$1,($str$10 - $str$1)
$str$1:
        /*00cc*/ 	.byte	0x53, 0x68, 0x61, 0x72, 0x65, 0x64, 0x20, 0x6d, 0x65, 0x6d, 0x6f, 0x72, 0x79, 0xeb, 0x8a, 0x94
        /*00dc*/ 	.byte	0x20, 0x25, 0x64, 0xea, 0xb0, 0x9c, 0x20, 0xeb, 0xb1, 0x85, 0xed, 0x81, 0xac, 0xeb, 0xa1, 0x9c
        /*00ec*/ 	.byte	0x20, 0xea, 0xb5, 0xac, 0xec, 0x84, 0xb1, 0x0a, 0x00
	.type		$str$10,@object
	.size		$str$10,($str$11 - $str$10)
$str$10:
        /*00f5*/ 	.byte	0x54, 0x68, 0x72, 0x65, 0x61, 0x64, 0x20, 0x31, 0x3a, 0x20, 0x73, 0x64, 0x61, 0x74, 0x61, 0x5b
        /*0105*/ 	.byte	0x33, 0x32, 0x5d, 0x20, 0xe2, 0x86, 0x92, 0x20, 0x42, 0x61, 0x6e, 0x6b, 0x20, 0x30, 0x20, 0x28
        /*0115*/ 	.byte	0x43, 0x6f, 0x6e, 0x66, 0x6c, 0x69, 0x63, 0x74, 0x21, 0x29, 0x0a, 0x00
	.type		$str$11,@object
	.size		$str$11,($str$2 - $str$11)
$str$11:
        /*0121*/ 	.byte	0x54, 0x68, 0x72, 0x65, 0x61, 0x64, 0x20, 0x32, 0x3a, 0x20, 0x73, 0x64, 0x61, 0x74, 0x61, 0x5b
        /*0131*/ 	.byte	0x36, 0x34, 0x5d, 0x20, 0xe2, 0x86, 0x92, 0x20, 0x42, 0x61, 0x6e, 0x6b, 0x20, 0x30, 0x20, 0x28
        /*0141*/ 	.byte	0x43, 0x6f, 0x6e, 0x66, 0x6c, 0x69, 0x63, 0x74, 0x21, 0x29, 0x0a, 0x00
	.type		$str$2,@object
	.size		$str$2,(.L_2 - $str$2)
$str$2:
        /*014d*/ 	.byte	0x34, 0x2d, 0x62, 0x79, 0x74, 0x65, 0x20, 0x77, 0x6f, 0x72, 0x64, 0x20, 0xea, 0xb8, 0xb0, 0xec
        /*015d*/ 	.byte	0xa4, 0x80, 0x2c, 0x20, 0xec, 0x97, 0xb0, 0xec, 0x86, 0x8d, 0x20, 0x34, 0xeb, 0xb0, 0x94, 0xec
        /*016d*/ 	.byte	0x9d, 0xb4, 0xed, 0x8a, 0xb8, 0xec, 0x94, 0xa9, 0x20, 0xeb, 0x8b, 0xa4, 0xeb, 0xa5, 0xb8, 0x20
        /*017d*/ 	.byte	0xeb, 0xb1, 0x85, 0xed, 0x81, 0xac, 0x0a, 0x0a, 0x00
.L_2:


//--------------------- .nv.shared.reserved.0     --------------------------
	.section	.nv.shared.reserved.0,"aw",@nobits
	.weak		__nv_reservedSMEM_offset_0_alias
	.size		__nv_reservedSMEM_offset_0_alias, 0, 64
	.other		__nv_reservedSMEM_offset_0_alias,@"STO_CUDA_RESERVED_SHARED STV_DEFAULT"
__nv_reservedSMEM_offset_0_alias:
	.zero		0
	.zero		64


//--------------------- .nv.shared._Z24transposeWithoutConflictPfS_i --------------------------
	.section	.nv.shared._Z24transposeWithoutConflictPfS_i,"aw",@nobits
	.sectionflags	@""
	.align	4
.nv.shared._Z24transposeWithoutConflictPfS_i:
	.zero		5248


//--------------------- .nv.shared._Z21transposeWithConflictPfS_i --------------------------
	.section	.nv.shared._Z21transposeWithConflictPfS_i,"aw",@nobits
	.sectionflags	@""
	.align	4
.nv.shared._Z21transposeWithConflictPfS_i:
	.zero		5120


//--------------------- .nv.shared._Z11withPaddingPf --------------------------
	.section	.nv.shared._Z11withPaddingPf,"aw",@nobits
	.sectionflags	@""
	.align	4
.nv.shared._Z11withPaddingPf:
	.zero		5248


//--------------------- .nv.shared._Z19withoutBankConflictPf --------------------------
	.section	.nv.shared._Z19withoutBankConflictPf,"aw",@nobits
	.sectionflags	@""
	.align	4
.nv.shared._Z19withoutBankConflictPf:
	.zero		5120


//--------------------- .nv.shared._Z16withBankConflictPf --------------------------
	.section	.nv.shared._Z16withBankConflictPf,"aw",@nobits
	.sectionflags	@""
	.align	4
.nv.shared._Z16withBankConflictPf:
	.zero		5120


//--------------------- .nv.constant0._Z20analyzeBankConflictsv --------------------------
	.section	.nv.constant0._Z20analyzeBankConflictsv,"a",@progbits
	.sectionflags	@""
	.align	4
.nv.constant0._Z20analyzeBankConflictsv:
	.zero		896


//--------------------- .nv.constant0._Z24transposeWithoutConflictPfS_i --------------------------
	.section	.nv.constant0._Z24transposeWithoutConflictPfS_i,"a",@progbits
	.sectionflags	@""
	.align	4
.nv.constant0._Z24transposeWithoutConflictPfS_i:
	.zero		916


//--------------------- .nv.constant0._Z21transposeWithConflictPfS_i --------------------------
	.section	.nv.constant0._Z21transposeWithConflictPfS_i,"a",@progbits
	.sectionflags	@""
	.align	4
.nv.constant0._Z21transposeWithConflictPfS_i:
	.zero		916


//--------------------- .nv.constant0._Z11withPaddingPf --------------------------
	.section	.nv.constant0._Z11withPaddingPf,"a",@progbits
	.sectionflags	@""
	.align	4
.nv.constant0._Z11withPaddingPf:
	.zero		904


//--------------------- .nv.constant0._Z19withoutBankConflictPf --------------------------
	.section	.nv.constant0._Z19withoutBankConflictPf,"a",@progbits
	.sectionflags	@""
	.align	4
.nv.constant0._Z19withoutBankConflictPf:
	.zero		904


//--------------------- .nv.constant0._Z16withBankConflictPf --------------------------
	.section	.nv.constant0._Z16withBankConflictPf,"a",@progbits
	.sectionflags	@""
	.align	4
.nv.constant0._Z16withBankConflictPf:
	.zero		904


//--------------------- SYMBOLS --------------------------

	.type		.nv.reservedSmem.offset0,@object
	.size		.nv.reservedSmem.offset0,0x4
	.type		.nv.reservedSmem.cap,@object
	.size		.nv.reservedSmem.cap,0x4
	.type		vprintf,@function
